	.headerflags	@"EF_CUDA_TEXMODE_UNIFIED EF_CUDA_64BIT_ADDRESS EF_CUDA_SM86 EF_CUDA_VIRTUAL_SM(EF_CUDA_SM86)"
	.elftype	@"ET_EXEC"


//--------------------- .nv.info                  --------------------------
	.section	.nv.info,"",@"SHT_CUDA_INFO"
	.align	4


	//----- nvinfo : EIATTR_REGCOUNT
	.align		4
        /*0000*/ 	.byte	0x04, 0x2f
        /*0002*/ 	.short	(.L_1 - .L_0)
	.align		4
.L_0:
        /*0004*/ 	.word	index@(chunk_scaled_dot_kkt_fwd_kernel)
        /*0008*/ 	.word	0x0000006d


	//----- nvinfo : EIATTR_MAX_STACK_SIZE
	.align		4
.L_1:
        /*000c*/ 	.byte	0x04, 0x23
        /*000e*/ 	.short	(.L_3 - .L_2)
	.align		4
.L_2:
        /*0010*/ 	.word	index@(chunk_scaled_dot_kkt_fwd_kernel)
        /*0014*/ 	.word	0x00000000


	//----- nvinfo : EIATTR_MIN_STACK_SIZE
	.align		4
.L_3:
        /*0018*/ 	.byte	0x04, 0x12
        /*001a*/ 	.short	(.L_5 - .L_4)
	.align		4
.L_4:
        /*001c*/ 	.word	index@(chunk_scaled_dot_kkt_fwd_kernel)
        /*0020*/ 	.word	0x00000000


	//----- nvinfo : EIATTR_FRAME_SIZE
	.align		4
.L_5:
        /*0024*/ 	.byte	0x04, 0x11
        /*0026*/ 	.short	(.L_7 - .L_6)
	.align		4
.L_6:
        /*0028*/ 	.word	index@(chunk_scaled_dot_kkt_fwd_kernel)
        /*002c*/ 	.word	0x00000000
.L_7:


//--------------------- .nv.info.chunk_scaled_dot_kkt_fwd_kernel --------------------------
	.section	.nv.info.chunk_scaled_dot_kkt_fwd_kernel,"",@"SHT_CUDA_INFO"
	.align	4


	//----- nvinfo : EIATTR_CUDA_API_VERSION
	.align		4
        /*0000*/ 	.byte	0x04, 0x37
        /*0002*/ 	.short	(.L_9 - .L_8)
.L_8:
        /*0004*/ 	.word	0x0000007b


	//----- nvinfo : EIATTR_SW2861232_WAR
	.align		4
.L_9:
        /*0008*/ 	.byte	0x01, 0x35
	.zero		2


	//----- nvinfo : EIATTR_PARAM_CBANK
	.align		4
        /*000c*/ 	.byte	0x04, 0x0a
        /*000e*/ 	.short	(.L_11 - .L_10)
	.align		4
.L_10:
        /*0010*/ 	.word	index@(.nv.constant0.chunk_scaled_dot_kkt_fwd_kernel)
        /*0014*/ 	.short	0x0160
        /*0016*/ 	.short	0x002c


	//----- nvinfo : EIATTR_CBANK_PARAM_SIZE
	.align		4
.L_11:
        /*0018*/ 	.byte	0x03, 0x19
        /*001a*/ 	.short	0x002c


	//----- nvinfo : EIATTR_KPARAM_INFO
	.align		4
        /*001c*/ 	.byte	0x04, 0x17
        /*001e*/ 	.short	(.L_13 - .L_12)
.L_12:
        /*0020*/ 	.word	0x00000000
        /*0024*/ 	.short	0x0005
        /*0026*/ 	.short	0x0028
        /*0028*/ 	.byte	0x00, 0xf0, 0x11, 0x00


	//----- nvinfo : EIATTR_KPARAM_INFO
	.align		4
.L_13:
        /*002c*/ 	.byte	0x04, 0x17
        /*002e*/ 	.short	(.L_15 - .L_14)
.L_14:
        /*0030*/ 	.word	0x00000000
        /*0034*/ 	.short	0x0004
        /*0036*/ 	.short	0x0020
        /*0038*/ 	.byte	0x00, 0xf0, 0x21, 0x00


	//----- nvinfo : EIATTR_KPARAM_INFO
	.align		4
.L_15:
        /*003c*/ 	.byte	0x04, 0x17
        /*003e*/ 	.short	(.L_17 - .L_16)
.L_16:
        /*0040*/ 	.word	0x00000000
        /*0044*/ 	.short	0x0003
        /*0046*/ 	.short	0x0018
        /*0048*/ 	.byte	0x00, 0xf0, 0x21, 0x00


	//----- nvinfo : EIATTR_KPARAM_INFO
	.align		4
.L_17:
        /*004c*/ 	.byte	0x04, 0x17
        /*004e*/ 	.short	(.L_19 - .L_18)
.L_18:
        /*0050*/ 	.word	0x00000000
        /*0054*/ 	.short	0x0002
        /*0056*/ 	.short	0x0010
        /*0058*/ 	.byte	0x00, 0xf0, 0x21, 0x00


	//----- nvinfo : EIATTR_KPARAM_INFO
	.align		4
.L_19:
        /*005c*/ 	.byte	0x04, 0x17
        /*005e*/ 	.short	(.L_21 - .L_20)
.L_20:
        /*0060*/ 	.word	0x00000000
        /*0064*/ 	.short	0x0001
        /*0066*/ 	.short	0x0008
        /*0068*/ 	.byte	0x00, 0xf0, 0x21, 0x00


	//----- nvinfo : EIATTR_KPARAM_INFO
	.align		4
.L_21:
        /*006c*/ 	.byte	0x04, 0x17
        /*006e*/ 	.short	(.L_23 - .L_22)
.L_22:
        /*0070*/ 	.word	0x00000000
        /*0074*/ 	.short	0x0000
        /*0076*/ 	.short	0x0000
        /*0078*/ 	.byte	0x00, 0xf0, 0x21, 0x00


	//----- nvinfo : EIATTR_MAXREG_COUNT
	.align		4
.L_23:
        /*007c*/ 	.byte	0x03, 0x1b
        /*007e*/ 	.short	0x00ff


	//----- nvinfo : EIATTR_EXIT_INSTR_OFFSETS
	.align		4
        /*0080*/ 	.byte	0x04, 0x1c
        /*0082*/ 	.short	(.L_25 - .L_24)


	//   ....[0]....
.L_24:
        /*0084*/ 	.word	0x00003970


	//   ....[1]....
        /*0088*/ 	.word	0x00003a00


	//----- nvinfo : EIATTR_MAX_THREADS
	.align		4
.L_25:
        /*008c*/ 	.byte	0x04, 0x05
        /*008e*/ 	.short	(.L_27 - .L_26)
.L_26:
        /*0090*/ 	.word	0x00000040
        /*0094*/ 	.word	0x00000001
        /*0098*/ 	.word	0x00000001
.L_27:


//--------------------- .nv.rel.action            --------------------------
	.section	.nv.rel.action,"",@"SHT_CUDA_RELOCINFO"
	.align	8
	.sectionentsize	8
        /*0000*/ 	.byte	0x73, 0x00, 0x00, 0x00, 0x00, 0x00, 0x00, 0x00, 0x00, 0x00, 0x00, 0x11, 0x25, 0x00, 0x05, 0x36


//--------------------- .nv.constant0.chunk_scaled_dot_kkt_fwd_kernel --------------------------
	.section	.nv.constant0.chunk_scaled_dot_kkt_fwd_kernel,"a",@progbits
	.align	4
.nv.constant0.chunk_scaled_dot_kkt_fwd_kernel:
	.zero		396


//--------------------- .text.chunk_scaled_dot_kkt_fwd_kernel --------------------------
	.section	.text.chunk_scaled_dot_kkt_fwd_kernel,"ax",@progbits
	.sectionflags	@"SHF_BARRIERS=1"
	.sectioninfo	@"SHI_REGISTERS=109"
	.align	128
        .global         chunk_scaled_dot_kkt_fwd_kernel
        .type           chunk_scaled_dot_kkt_fwd_kernel,@function
        .size           chunk_scaled_dot_kkt_fwd_kernel,(.L_x_1 - chunk_scaled_dot_kkt_fwd_kernel)
        .other          chunk_scaled_dot_kkt_fwd_kernel,@"STO_CUDA_ENTRY STV_DEFAULT"
chunk_scaled_dot_kkt_fwd_kernel:
.text.chunk_scaled_dot_kkt_fwd_kernel:
[----:B------:R-:W-:-:S02]  /*0000*/  IMAD.MOV.U32 R1, RZ, RZ, c[0x0][0x28] ;  /* 0x00000a00ff017624 */ /* 0x000fc400078e00ff */
[----:B------:R-:W1:Y:S01]  /*0010*/  S2R R2, SR_CTAID.X ;  /* 0x0000000000027919 */ /* 0x000e620000002500 */
[----:B------:R-:W-:Y:S01]  /*0020*/  IMAD.MOV.U32 R7, RZ, RZ, 0x4 ;  /* 0x00000004ff077424 */ /* 0x000fe200078e00ff */
[----:B------:R-:W-:Y:S01]  /*0030*/  ULDC.64 UR4, c[0x0][0x118] ;  /* 0x0000460000047ab9 */ /* 0x000fe20000000a00 */
[----:B-1----:R-:W-:-:S04]  /*0040*/  IMAD.SHL.U32 R2, R2, 0x2, RZ ;  /* 0x0000000202027824 */ /* 0x002fc800078e00ff */
[----:B------:R-:W-:-:S05]  /*0050*/  IMAD.WIDE R2, R2, R7, c[0x0][0x180] ;  /* 0x0000600002027625 */ /* 0x000fca00078e0207 */
[----:B------:R-:W2:Y:S04]  /*0060*/  LDG.E R6, [R2.64] ;  /* 0x0000000402067981 */ /* 0x000ea8000c1e1900 */
[----:B------:R-:W3:Y:S04]  /*0070*/  LDG.E R5, [R2.64+0x4] ;  /* 0x0000040402057981 */ /* 0x000ee8000c1e1900 */
[----:B------:R-:W1:Y:S01]  /*0080*/  S2R R9, SR_CTAID.Y ;  /* 0x0000000000097919 */ /* 0x000e620000002600 */
[----:B--2---:R-:W-:-:S05]  /*0090*/  IMAD.WIDE R6, R6, R7, c[0x0][0x178] ;  /* 0x00005e0006067625 */ /* 0x004fca00078e0207 */
[----:B------:R2:W4:Y:S04]  /*00a0*/  LDG.E R4, [R6.64] ;  /* 0x0000000406047981 */ /* 0x000528000c1e1900 */
[----:B------:R2:W4:Y:S04]  /*00b0*/  LDG.E R13, [R6.64+0x4] ;  /* 0x00000404060d7981 */ /* 0x000528000c1e1900 */
[----:B------:R-:W2:Y:S01]  /*00c0*/  S2R R8, SR_TID.X ;  /* 0x0000000000087919 */ /* 0x000ea20000002100 */
[----:B-1----:R-:W-:Y:S01]  /*00d0*/  SHF.R.S32.HI R0, RZ, 0x1f, R9 ;  /* 0x0000001fff007819 */ /* 0x002fe20000011409 */
[----:B------:R-:W-:-:S03]  /*00e0*/  IMAD.MOV.U32 R16, RZ, RZ, 0x2 ;  /* 0x00000002ff107424 */ /* 0x000fc600078e00ff */
[----:B------:R-:W-:-:S04]  /*00f0*/  LEA.HI R0, R0, R9, RZ, 0x4 ;  /* 0x0000000900007211 */ /* 0x000fc800078f20ff */
[----:B------:R-:W-:Y:S01]  /*0100*/  LOP3.LUT R0, R0, 0xfffffff0, RZ, 0xc0, !PT ;  /* 0xfffffff000007812 */ /* 0x000fe200078ec0ff */
[----:B---3--:R-:W-:-:S04]  /*0110*/  IMAD.SHL.U32 R5, R5, 0x40, RZ ;  /* 0x0000004005057824 */ /* 0x008fc800078e00ff */
[----:B------:R-:W-:Y:S01]  /*0120*/  IMAD.IADD R9, R9, 0x1, -R0 ;  /* 0x0000000109097824 */ /* 0x000fe200078e0a00 */
[----:B------:R-:W-:Y:S02]  /*0130*/  SHF.R.S32.HI R0, RZ, 0x1f, R5 ;  /* 0x0000001fff007819 */ /* 0x000fe40000011405 */
[--C-:B--2---:R-:W-:Y:S02]  /*0140*/  LOP3.LUT R7, R5, 0x3f, R8.reuse, 0xf8, !PT ;  /* 0x0000003f05077812 */ /* 0x104fe400078ef808 */
[----:B------:R-:W-:Y:S02]  /*0150*/  SHF.R.U32.HI R85, RZ, 0x2, R8 ;  /* 0x00000002ff557819 */ /* 0x000fe40000011608 */
[C---:B------:R-:W-:Y:S01]  /*0160*/  LOP3.LUT R84, R8.reuse, 0x20, RZ, 0xc0, !PT ;  /* 0x0000002008547812 */ /* 0x040fe200078ec0ff */
[----:B------:R-:W-:Y:S01]  /*0170*/  IMAD.SHL.U32 R3, R8, 0x8, RZ ;  /* 0x0000000808037824 */ /* 0x000fe200078e00ff */
[----:B------:R-:W-:Y:S02]  /*0180*/  SGXT.U32 R85, R85, 0x3 ;  /* 0x000000035555781a */ /* 0x000fe40000000000 */
[----:B------:R-:W-:-:S04]  /*0190*/  SHF.R.U32.HI R84, RZ, 0x2, R84 ;  /* 0x00000002ff547819 */ /* 0x000fc80000011654 */
[C-C-:B------:R-:W-:Y:S02]  /*01a0*/  LOP3.LUT R6, R85.reuse, 0x10, R84.reuse, 0xfe, !PT ;  /* 0x0000001055067812 */ /* 0x140fe400078efe54 */
[----:B------:R-:W-:Y:S02]  /*01b0*/  LOP3.LUT R14, R85, 0x30, R84, 0xfe, !PT ;  /* 0x00000030550e7812 */ /* 0x000fe400078efe54 */
[----:B------:R-:W-:-:S04]  /*01c0*/  LOP3.LUT R81, R5, R6, RZ, 0xfc, !PT ;  /* 0x0000000605517212 */ /* 0x000fc800078efcff */
[C---:B------:R-:W-:Y:S02]  /*01d0*/  ISETP.GT.U32.AND P4, PT, R81.reuse, -0x1, PT ;  /* 0xffffffff5100780c */ /* 0x040fe40003f84070 */
[----:B------:R-:W-:Y:S02]  /*01e0*/  SHF.L.U64.HI R67, R81, 0xc, R0 ;  /* 0x0000000c51437819 */ /* 0x000fe40000010200 */
[----:B------:R-:W-:-:S05]  /*01f0*/  LOP3.LUT R31, R5, R14, RZ, 0xfc, !PT ;  /* 0x0000000e051f7212 */ /* 0x000fca00078efcff */
[C---:B------:R-:W-:Y:S01]  /*0200*/  IMAD.SHL.U32 R83, R31.reuse, 0x1000, RZ ;  /* 0x000010001f537824 */ /* 0x040fe200078e00ff */
[----:B------:R-:W-:Y:S02]  /*0210*/  SHF.L.U64.HI R82, R31, 0xc, R0 ;  /* 0x0000000c1f527819 */ /* 0x000fe40000010200 */
[----:B------:R-:W-:Y:S01]  /*0220*/  SHF.R.U32.HI R24, RZ, 0x3, R8 ;  /* 0x00000003ff187819 */ /* 0x000fe20000011608 */
[----:B----4-:R-:W-:-:S04]  /*0230*/  IMAD.SHL.U32 R12, R4, 0x10, RZ ;  /* 0x00000010040c7824 */ /* 0x010fc800078e00ff */
[----:B------:R-:W-:-:S06]  /*0240*/  IMAD.WIDE R10, R12, R16, c[0x0][0x168] ;  /* 0x00005a000c0a7625 */ /* 0x000fcc00078e0210 */
[----:B------:R-:W-:-:S04]  /*0250*/  IMAD.WIDE R10, R9, 0x2, R10 ;  /* 0x00000002090a7825 */ /* 0x000fc800078e020a */
[----:B------:R-:W-:Y:S01]  /*0260*/  IMAD.IADD R4, R13, 0x1, -R4 ;  /* 0x000000010d047824 */ /* 0x000fe200078e0a04 */
[----:B------:R-:W-:Y:S01]  /*0270*/  LEA R20, P0, R7, R10, 0x5 ;  /* 0x0000000a07147211 */ /* 0x000fe200078028ff */
[----:B------:R-:W-:Y:S01]  /*0280*/  IMAD.IADD R2, R9, 0x1, R12 ;  /* 0x0000000109027824 */ /* 0x000fe200078e020c */
[----:B------:R-:W-:Y:S02]  /*0290*/  LOP3.LUT R10, R3, 0x18, RZ, 0xc0, !PT ;  /* 0x00000018030a7812 */ /* 0x000fe400078ec0ff */
[C---:B------:R-:W-:Y:S02]  /*02a0*/  LEA.HI.X R21, R7.reuse, R11, R0, 0x5, P0 ;  /* 0x0000000b07157211 */ /* 0x040fe400000f2c00 */
[C---:B------:R-:W-:Y:S02]  /*02b0*/  ISETP.GT.U32.AND P0, PT, R7.reuse, -0x1, PT ;  /* 0xffffffff0700780c */ /* 0x040fe40003f04070 */
[----:B------:R-:W-:Y:S02]  /*02c0*/  ISETP.GE.U32.AND P2, PT, R7, R4, PT ;  /* 0x000000040700720c */ /* 0x000fe40003f46070 */
[----:B------:R-:W-:-:S02]  /*02d0*/  LOP3.LUT R7, R8, 0x18, R3, 0x48, !PT ;  /* 0x0000001808077812 */ /* 0x000fc400078e4803 */
[----:B------:R-:W-:Y:S02]  /*02e0*/  LOP3.LUT R3, R85, R84, RZ, 0xfc, !PT ;  /* 0x0000005455037212 */ /* 0x000fe400078efcff */
[----:B------:R-:W-:Y:S01]  /*02f0*/  LOP3.LUT R12, R84, 0x20, R85, 0xfe, !PT ;  /* 0x00000020540c7812 */ /* 0x000fe200078efe55 */
[--C-:B------:R-:W-:Y:S02]  /*0300*/  IMAD R92, R6, 0x20, R7.reuse ;  /* 0x00000020065c7824 */ /* 0x100fe400078e0207 */
[--C-:B------:R-:W-:Y:S01]  /*0310*/  IMAD R9, R3, 0x20, R7.reuse ;  /* 0x0000002003097824 */ /* 0x100fe200078e0207 */
[----:B------:R-:W-:Y:S01]  /*0320*/  SHF.R.S32.HI R3, RZ, 0x1f, R4 ;  /* 0x0000001fff037819 */ /* 0x000fe20000011404 */
[--C-:B------:R-:W-:Y:S02]  /*0330*/  IMAD R22, R12, 0x20, R7.reuse ;  /* 0x000000200c167824 */ /* 0x100fe400078e0207 */
[----:B------:R-:W-:Y:S01]  /*0340*/  IMAD R23, R14, 0x20, R7 ;  /* 0x000000200e177824 */ /* 0x000fe200078e0207 */
[C---:B------:R-:W-:Y:S01]  /*0350*/  LOP3.LUT R7, R5.reuse, R85, R84, 0xfe, !PT ;  /* 0x0000005505077212 */ /* 0x040fe200078efe54 */
[----:B------:R-:W-:Y:S01]  /*0360*/  IMAD.WIDE.U32 R10, R10, 0x2, RZ ;  /* 0x000000020a0a7825 */ /* 0x000fe200078e00ff */
[----:B------:R-:W-:-:S02]  /*0370*/  LOP3.LUT R25, R5, R12, RZ, 0xfc, !PT ;  /* 0x0000000c05197212 */ /* 0x000fc400078efcff */
[----:B------:R-:W-:Y:S01]  /*0380*/  ISETP.GE.AND.EX P2, PT, R0, R3, PT, P2 ;  /* 0x000000030000720c */ /* 0x000fe20003f46320 */
[----:B------:R-:W-:Y:S01]  /*0390*/  IMAD.SHL.U32 R66, R7, 0x1000, RZ ;  /* 0x0000100007427824 */ /* 0x000fe200078e00ff */
[-C--:B------:R-:W-:Y:S01]  /*03a0*/  ISETP.GE.U32.AND P3, PT, R81, R4.reuse, PT ;  /* 0x000000045100720c */ /* 0x080fe20003f66070 */
[----:B------:R-:W-:Y:S01]  /*03b0*/  IMAD.SHL.U32 R65, R2, 0x80, RZ ;  /* 0x0000008002417824 */ /* 0x000fe200078e00ff */
[----:B------:R-:W-:Y:S01]  /*03c0*/  ISETP.GT.U32.AND P5, PT, R7, -0x1, PT ;  /* 0xffffffff0700780c */ /* 0x000fe20003fa4070 */
[----:B------:R-:W-:Y:S01]  /*03d0*/  IMAD.SHL.U32 R17, R25, 0x1000, RZ ;  /* 0x0000100019117824 */ /* 0x000fe200078e00ff */
[C---:B------:R-:W-:Y:S02]  /*03e0*/  SHF.L.U64.HI R80, R7.reuse, 0xc, R0 ;  /* 0x0000000c07507819 */ /* 0x040fe40000010200 */
[----:B------:R-:W-:Y:S01]  /*03f0*/  ISETP.GE.U32.AND P6, PT, R7, R4, PT ;  /* 0x000000040700720c */ /* 0x000fe20003fc6070 */
[----:B------:R-:W-:Y:S01]  /*0400*/  IMAD.WIDE R6, R65, R16, c[0x0][0x160] ;  /* 0x0000580041067625 */ /* 0x000fe200078e0210 */
[----:B------:R-:W-:-:S02]  /*0410*/  ISETP.GT.AND.EX P0, PT, R0, -0x1, !P2, P0 ;  /* 0xffffffff0000780c */ /* 0x000fc40005704300 */
[----:B------:R-:W-:Y:S02]  /*0420*/  ISETP.GE.U32.AND P2, PT, R25, R4, PT ;  /* 0x000000041900720c */ /* 0x000fe40003f46070 */
[-C--:B------:R-:W-:Y:S02]  /*0430*/  ISETP.GE.AND.EX P3, PT, R0, R3.reuse, PT, P3 ;  /* 0x000000030000720c */ /* 0x080fe40003f66330 */
[----:B------:R-:W-:Y:S01]  /*0440*/  LOP3.LUT R13, R66, R10, RZ, 0xfc, !PT ;  /* 0x0000000a420d7212 */ /* 0x000fe200078efcff */
[----:B------:R-:W-:Y:S01]  /*0450*/  IMAD.SHL.U32 R81, R81, 0x1000, RZ ;  /* 0x0000100051517824 */ /* 0x000fe200078e00ff */
[----:B------:R-:W-:Y:S02]  /*0460*/  ISETP.GT.U32.AND P1, PT, R25, -0x1, PT ;  /* 0xffffffff1900780c */ /* 0x000fe40003f24070 */
[C---:B------:R-:W-:Y:S02]  /*0470*/  ISETP.GE.AND.EX P2, PT, R0.reuse, R3, PT, P2 ;  /* 0x000000030000720c */ /* 0x040fe40003f46320 */
[----:B------:R-:W-:-:S02]  /*0480*/  ISETP.GT.AND.EX P3, PT, R0, -0x1, !P3, P4 ;  /* 0xffffffff0000780c */ /* 0x000fc40005f64340 */
[----:B------:R-:W-:Y:S02]  /*0490*/  SHF.L.U64.HI R25, R25, 0xc, R0 ;  /* 0x0000000c19197819 */ /* 0x000fe40000010200 */
[----:B------:R-:W-:Y:S02]  /*04a0*/  LOP3.LUT R17, R17, R10, RZ, 0xfc, !PT ;  /* 0x0000000a11117212 */ /* 0x000fe400078efcff */
[----:B------:R-:W-:Y:S02]  /*04b0*/  LOP3.LUT R29, R80, R11, RZ, 0xfc, !PT ;  /* 0x0000000b501d7212 */ /* 0x000fe400078efcff */
[----:B------:R-:W-:Y:S02]  /*04c0*/  IADD3 R12, P4, R6, R13, RZ ;  /* 0x0000000d060c7210 */ /* 0x000fe40007f9e0ff */
[C---:B------:R-:W-:Y:S02]  /*04d0*/  ISETP.GT.AND.EX P1, PT, R0.reuse, -0x1, !P2, P1 ;  /* 0xffffffff0000780c */ /* 0x040fe40005724310 */
[----:B------:R-:W-:Y:S01]  /*04e0*/  LOP3.LUT R25, R25, R11, RZ, 0xfc, !PT ;  /* 0x0000000b19197212 */ /* 0x000fe200078efcff */
[----:B------:R-:W-:Y:S01]  /*04f0*/  IMAD.X R13, R7, 0x1, R29, P4 ;  /* 0x00000001070d7824 */ /* 0x000fe200020e061d */
[----:B------:R-:W-:-:S02]  /*0500*/  ISETP.GE.AND.EX P6, PT, R0, R3, PT, P6 ;  /* 0x000000030000720c */ /* 0x000fc40003fc6360 */
[----:B------:R-:W-:Y:S02]  /*0510*/  IADD3 R16, P2, R6, R17, RZ ;  /* 0x0000001106107210 */ /* 0x000fe40007f5e0ff */
[----:B------:R-:W-:Y:S02]  /*0520*/  LOP3.LUT R15, R81, R10, RZ, 0xfc, !PT ;  /* 0x0000000a510f7212 */ /* 0x000fe400078efcff */
[----:B------:R-:W-:Y:S01]  /*0530*/  ISETP.GE.U32.AND P4, PT, R31, R4, PT ;  /* 0x000000041f00720c */ /* 0x000fe20003f86070 */
[----:B------:R-:W-:Y:S01]  /*0540*/  IMAD.X R17, R7, 0x1, R25, P2 ;  /* 0x0000000107117824 */ /* 0x000fe200010e0619 */
[----:B------:R-:W-:Y:S02]  /*0550*/  ISETP.GT.AND.EX P5, PT, R0, -0x1, !P6, P5 ;  /* 0xffffffff0000780c */ /* 0x000fe400077a4350 */
[----:B------:R-:W-:Y:S02]  /*0560*/  LOP3.LUT R27, R67, R11, RZ, 0xfc, !PT ;  /* 0x0000000b431b7212 */ /* 0x000fe400078efcff */
[----:B------:R-:W-:-:S02]  /*0570*/  IADD3 R14, P6, R6, R15, RZ ;  /* 0x0000000f060e7210 */ /* 0x000fc40007fde0ff */
[----:B------:R-:W-:Y:S02]  /*0580*/  ISETP.GT.U32.AND P2, PT, R31, -0x1, PT ;  /* 0xffffffff1f00780c */ /* 0x000fe40003f44070 */
[C---:B------:R-:W-:Y:S02]  /*0590*/  ISETP.GE.AND.EX P4, PT, R0.reuse, R3, PT, P4 ;  /* 0x000000030000720c */ /* 0x040fe40003f86340 */
[----:B------:R-:W-:Y:S01]  /*05a0*/  LOP3.LUT R19, R83, R10, RZ, 0xfc, !PT ;  /* 0x0000000a53137212 */ /* 0x000fe200078efcff */
[----:B------:R-:W-:Y:S01]  /*05b0*/  IMAD.X R15, R7, 0x1, R27, P6 ;  /* 0x00000001070f7824 */ /* 0x000fe200030e061b */
[----:B------:R-:W-:Y:S02]  /*05c0*/  ISETP.GT.AND.EX P2, PT, R0, -0x1, !P4, P2 ;  /* 0xffffffff0000780c */ /* 0x000fe40006744320 */
[----:B------:R-:W-:Y:S02]  /*05d0*/  LOP3.LUT R11, R82, R11, RZ, 0xfc, !PT ;  /* 0x0000000b520b7212 */ /* 0x000fe400078efcff */
[----:B------:R-:W-:Y:S01]  /*05e0*/  IADD3 R18, P6, R6, R19, RZ ;  /* 0x0000001306127210 */ /* 0x000fe20007fde0ff */
[----:B------:R-:W-:-:S02]  /*05f0*/  IMAD.SHL.U32 R6, R9, 0x2, RZ ;  /* 0x0000000209067824 */ /* 0x000fc400078e00ff */
[----:B------:R-:W-:Y:S02]  /*0600*/  IMAD.SHL.U32 R92, R92, 0x2, RZ ;  /* 0x000000025c5c7824 */ /* 0x000fe400078e00ff */
[----:B------:R-:W-:Y:S01]  /*0610*/  IMAD.X R19, R7, 0x1, R11, P6 ;  /* 0x0000000107137824 */ /* 0x000fe200030e060b */
[----:B------:R-:W-:Y:S01]  /*0620*/  PRMT R10, RZ, 0x7610, R10 ;  /* 0x00007610ff0a7816 */ /* 0x000fe2000000000a */
[----:B------:R-:W-:Y:S01]  /*0630*/  IMAD.SHL.U32 R7, R22, 0x2, RZ ;  /* 0x0000000216077824 */ /* 0x000fe200078e00ff */
[----:B------:R1:W-:Y:S04]  /*0640*/  LDGSTS.E.BYPASS.128 [R6], [R12.64], P5 ;  /* 0x000000000c067fae */ /* 0x0003e8000a901c44 */
[----:B------:R3:W-:Y:S04]  /*0650*/  LDGSTS.E.BYPASS.128 [R92], [R14.64], P3 ;  /* 0x000000000e5c7fae */ /* 0x0007e80009901c44 */
[----:B------:R3:W-:Y:S01]  /*0660*/  LDGSTS.E.BYPASS.128 [R7], [R16.64], P1 ;  /* 0x0000000010077fae */ /* 0x0007e20008901c44 */
[----:B------:R-:W-:-:S02]  /*0670*/  IMAD.SHL.U32 R22, R8, 0x20, RZ ;  /* 0x0000002008167824 */ /* 0x000fc400078e00ff */
[----:B------:R-:W-:Y:S01]  /*0680*/  IMAD.SHL.U32 R11, R23, 0x2, RZ ;  /* 0x00000002170b7824 */ /* 0x000fe200078e00ff */
[----:B------:R4:W2:Y:S04]  /*0690*/  @P0 LDG.E.U16 R10, [R20.64] ;  /* 0x00000004140a0981 */ /* 0x0008a8000c1e1500 */
[----:B------:R3:W-:Y:S04]  /*06a0*/  LDGSTS.E.BYPASS.128 [R11], [R18.64], P2 ;  /* 0x00000000120b7fae */ /* 0x0007e80009101c44 */
[----:B------:R-:W0:Y:S04]  /*06b0*/  LDGDEPBAR ;  /* 0x00000000000079af */ /* 0x000e280000000000 */
[----:B------:R-:W-:Y:S06]  /*06c0*/  BAR.SYNC 0x0 ;  /* 0x0000000000007b1d */ /* 0x000fec0000000000 */
[----:B------:R-:W-:Y:S01]  /*06d0*/  @!PT LDS RZ, [RZ] ;  /* 0x00000000fffff984 */ /* 0x000fe20000000800 */
[----:B------:R-:W-:Y:S01]  /*06e0*/  @!PT LDS RZ, [RZ] ;  /* 0x00000000fffff984 */ /* 0x000fe20000000800 */
[----:B------:R-:W-:Y:S01]  /*06f0*/  @!PT LDS RZ, [RZ] ;  /* 0x00000000fffff984 */ /* 0x000fe20000000800 */
[----:B------:R1:W-:Y:S04]  /*0700*/  LDGSTS.E.BYPASS.128 [R6+0x1000], [R12.64+0x40], P5 ;  /* 0x010000400c067fae */ /* 0x0003e8000a901c44 */
[----:B------:R1:W-:Y:S04]  /*0710*/  LDGSTS.E.BYPASS.128 [R92+0x1000], [R14.64+0x40], P3 ;  /* 0x010000400e5c7fae */ /* 0x0003e80009901c44 */
[----:B------:R3:W-:Y:S04]  /*0720*/  LDGSTS.E.BYPASS.128 [R7+0x1000], [R16.64+0x40], P1 ;  /* 0x0100004010077fae */ /* 0x0007e80008901c44 */
[----:B------:R3:W-:Y:S04]  /*0730*/  LDGSTS.E.BYPASS.128 [R11+0x1000], [R18.64+0x40], P2 ;  /* 0x01000040120b7fae */ /* 0x0007e80009101c44 */
[----:B------:R-:W0:Y:S01]  /*0740*/  LDGDEPBAR ;  /* 0x00000000000079af */ /* 0x000e220000000000 */
[----:B------:R-:W-:-:S03]  /*0750*/  SHF.R.U32.HI R9, RZ, 0x4, R8 ;  /* 0x00000004ff097819 */ /* 0x000fc60000011608 */
[----:B------:R-:W-:Y:S06]  /*0760*/  BAR.SYNC 0x0 ;  /* 0x0000000000007b1d */ /* 0x000fec0000000000 */
[----:B------:R-:W-:Y:S01]  /*0770*/  @!PT LDS RZ, [RZ] ;  /* 0x00000000fffff984 */ /* 0x000fe20000000800 */
[----:B------:R-:W-:Y:S01]  /*0780*/  @!PT LDS RZ, [RZ] ;  /* 0x00000000fffff984 */ /* 0x000fe20000000800 */
[----:B------:R-:W-:Y:S01]  /*0790*/  @!PT LDS RZ, [RZ] ;  /* 0x00000000fffff984 */ /* 0x000fe20000000800 */
[----:B------:R1:W-:Y:S01]  /*07a0*/  LDGSTS.E.BYPASS.128 [R6+0x2000], [R12.64+0x80], P5 ;  /* 0x020000800c067fae */ /* 0x0003e2000a901c44 */
[----:B----4-:R-:W-:-:S03]  /*07b0*/  SHF.R.U32.HI R21, RZ, 0x1, R8 ;  /* 0x00000001ff157819 */ /* 0x010fc60000011608 */
[----:B------:R4:W-:Y:S01]  /*07c0*/  LDGSTS.E.BYPASS.128 [R92+0x2000], [R14.64+0x80], P3 ;  /* 0x020000800e5c7fae */ /* 0x0009e20009901c44 */
[----:B------:R-:W-:-:S03]  /*07d0*/  SHF.R.U32.HI R23, RZ, 0x4, R8 ;  /* 0x00000004ff177819 */ /* 0x000fc60000011608 */
[----:B------:R3:W-:Y:S01]  /*07e0*/  LDGSTS.E.BYPASS.128 [R7+0x2000], [R16.64+0x80], P1 ;  /* 0x0200008010077fae */ /* 0x0007e20008901c44 */
[----:B------:R-:W-:-:S03]  /*07f0*/  SGXT.U32 R20, R24, 0x1 ;  /* 0x000000011814781a */ /* 0x000fc60000000000 */
[----:B------:R3:W-:Y:S01]  /*0800*/  LDGSTS.E.BYPASS.128 [R11+0x2000], [R18.64+0x80], P2 ;  /* 0x02000080120b7fae */ /* 0x0007e20009101c44 */
[----:B------:R-:W-:-:S03]  /*0810*/  SGXT.U32 R9, R9, 0x1 ;  /* 0x000000010909781a */ /* 0x000fc60000000000 */
[----:B------:R-:W0:Y:S01]  /*0820*/  LDGDEPBAR ;  /* 0x00000000000079af */ /* 0x000e220000000000 */
[----:B------:R-:W-:Y:S02]  /*0830*/  SGXT.U32 R21, R21, 0x2 ;  /* 0x000000021515781a */ /* 0x000fe40000000000 */
[----:B------:R-:W-:Y:S02]  /*0840*/  LOP3.LUT R22, R22, 0xe0, RZ, 0xe2, !PT ;  /* 0x000000e016167812 */ /* 0x000fe400078ee2ff */
[C---:B------:R-:W-:Y:S02]  /*0850*/  LOP3.LUT R23, R20.reuse, 0x2, R23, 0xf8, !PT ;  /* 0x0000000214177812 */ /* 0x040fe400078ef817 */
[-C--:B-1----:R-:W-:Y:S02]  /*0860*/  LOP3.LUT R12, R9, R21.reuse, RZ, 0x3c, !PT ;  /* 0x00000015090c7212 */ /* 0x082fe400078e3cff */
[----:B------:R-:W-:Y:S01]  /*0870*/  LOP3.LUT R13, R20, R21, RZ, 0x3c, !PT ;  /* 0x00000015140d7212 */ /* 0x000fe200078e3cff */
[----:B------:R-:W-:-:S02]  /*0880*/  IMAD R23, R23, 0x100, R22 ;  /* 0x0000010017177824 */ /* 0x000fc400078e0216 */
[----:B------:R-:W-:Y:S02]  /*0890*/  IMAD R22, R9, 0x100, R22 ;  /* 0x0000010009167824 */ /* 0x000fe400078e0216 */
[----:B------:R-:W-:Y:S02]  /*08a0*/  IMAD.SHL.U32 R12, R12, 0x8, RZ ;  /* 0x000000080c0c7824 */ /* 0x000fe400078e00ff */
[----:B------:R-:W-:-:S03]  /*08b0*/  IMAD.SHL.U32 R13, R13, 0x8, RZ ;  /* 0x000000080d0d7824 */ /* 0x000fc600078e00ff */
[----:B------:R-:W-:Y:S02]  /*08c0*/  LOP3.LUT R12, R12, R23, RZ, 0xfc, !PT ;  /* 0x000000170c0c7212 */ /* 0x000fe400078efcff */
[----:B------:R-:W-:-:S03]  /*08d0*/  LOP3.LUT R13, R13, R22, RZ, 0xfc, !PT ;  /* 0x000000160d0d7212 */ /* 0x000fc600078efcff */
[----:B------:R-:W-:Y:S01]  /*08e0*/  IMAD.SHL.U32 R64, R12, 0x2, RZ ;  /* 0x000000020c407824 */ /* 0x000fe200078e00ff */
[----:B------:R-:W-:-:S04]  /*08f0*/  DEPBAR.LE SB0, 0x2 ;  /* 0x000080800000791a */ /* 0x000fc80000000000 */
[----:B------:R-:W-:Y:S01]  /*0900*/  IMAD.SHL.U32 R94, R13, 0x2, RZ ;  /* 0x000000020d5e7824 */ /* 0x000fe200078e00ff */
[----:B------:R-:W-:Y:S06]  /*0910*/  BAR.SYNC 0x0 ;  /* 0x0000000000007b1d */ /* 0x000fec0000000000 */
[----:B---3--:R-:W-:Y:S04]  /*0920*/  LDSM.16.M88.4 R16, [R64] ;  /* 0x000000004010783b */ /* 0x008fe80000000200 */
[----:B------:R-:W1:Y:S04]  /*0930*/  LDSM.16.M88.4 R28, [R94] ;  /* 0x000000005e1c783b */ /* 0x000e680000000200 */
[----:B------:R-:W3:Y:S01]  /*0940*/  LDSM.16.M88.4 R40, [R94+0x400] ;  /* 0x000400005e28783b */ /* 0x000ee20000000200 */
[----:B------:R-:W-:-:S02]  /*0950*/  LOP3.LUT R12, R21, 0x2, R9, 0x1e, !PT ;  /* 0x00000002150c7812 */ /* 0x000fc400078e1e09 */
[----:B------:R-:W-:Y:S01]  /*0960*/  LOP3.LUT R20, R21, 0x2, R20, 0x1e, !PT ;  /* 0x0000000215147812 */ /* 0x000fe200078e1e14 */
[----:B------:R-:W-:Y:S02]  /*0970*/  LDSM.16.M88.4 R24, [R64+0x800] ;  /* 0x000800004018783b */ /* 0x000fe40000000200 */
[----:B------:R-:W-:Y:S02]  /*0980*/  IMAD.SHL.U32 R12, R12, 0x8, RZ ;  /* 0x000000080c0c7824 */ /* 0x000fe400078e00ff */
[----:B------:R-:W-:Y:S01]  /*0990*/  IMAD.SHL.U32 R13, R20, 0x8, RZ ;  /* 0x00000008140d7824 */ /* 0x000fe200078e00ff */
[----:B------:R-:W-:Y:S02]  /*09a0*/  LDSM.16.M88.4 R52, [R94+0xc00] ;  /* 0x000c00005e34783b */ /* 0x000fe40000000200 */
[----:B------:R-:W-:Y:S02]  /*09b0*/  LOP3.LUT R12, R12, R23, RZ, 0xfc, !PT ;  /* 0x000000170c0c7212 */ /* 0x000fe400078efcff */
[----:B------:R-:W-:-:S03]  /*09c0*/  LOP3.LUT R13, R13, R22, RZ, 0xfc, !PT ;  /* 0x000000160d0d7212 */ /* 0x000fc600078efcff */
[----:B------:R-:W-:Y:S02]  /*09d0*/  IMAD.SHL.U32 R95, R12, 0x2, RZ ;  /* 0x000000020c5f7824 */ /* 0x000fe400078e00ff */
[----:B------:R-:W-:Y:S02]  /*09e0*/  IMAD.SHL.U32 R93, R13, 0x2, RZ ;  /* 0x000000020d5d7824 */ /* 0x000fe400078e00ff */
[----:B----4-:R-:W-:Y:S04]  /*09f0*/  LDSM.16.M88.4 R12, [R94+0x800] ;  /* 0x000800005e0c783b */ /* 0x010fe80000000200 */
[----:B------:R-:W-:Y:S04]  /*0a00*/  LDSM.16.M88.4 R76, [R95] ;  /* 0x000000005f4c783b */ /* 0x000fe80000000200 */
[----:B------:R-:W4:Y:S04]  /*0a10*/  LDSM.16.M88.4 R32, [R93] ;  /* 0x000000005d20783b */ /* 0x000f280000000200 */
[----:B------:R-:W4:Y:S01]  /*0a20*/  LDSM.16.M88.4 R48, [R93+0x400] ;  /* 0x000400005d30783b */ /* 0x000f220000000200 */
[C---:B-1----:R-:W5:Y:S03]  /*0a30*/  HMMA.16816.F32 R56, R16.reuse, R28, RZ ;  /* 0x0000001c1038723c */ /* 0x042f6600000018ff */
[----:B------:R-:W1:Y:S05]  /*0a40*/  LDSM.16.M88.4 R20, [R95+0x800] ;  /* 0x000800005f14783b */ /* 0x000e6a0000000200 */
[C---:B------:R-:W5:Y:S08]  /*0a50*/  HMMA.16816.F32 R68, R16.reuse, R30, RZ ;  /* 0x0000001e1044723c */ /* 0x040f7000000018ff */
[C---:B---3--:R-:W5:Y:S08]  /*0a60*/  HMMA.16816.F32 R72, R16.reuse, R40, RZ ;  /* 0x000000281048723c */ /* 0x048f7000000018ff */
[----:B------:R-:W5:Y:S01]  /*0a70*/  HMMA.16816.F32 R16, R16, R42, RZ ;  /* 0x0000002a1010723c */ /* 0x000f6200000018ff */
[----:B------:R-:W-:-:S07]  /*0a80*/  LOP3.LUT R84, R85, 0x20, R84, 0xfe, !PT ;  /* 0x0000002055547812 */ /* 0x000fce00078efe54 */
[----:B----45:R-:W-:Y:S01]  /*0a90*/  HMMA.16816.F32 R56, R76, R32, R56 ;  /* 0x000000204c38723c */ /* 0x030fe20000001838 */
[----:B------:R-:W-:-:S07]  /*0aa0*/  LOP3.LUT R85, R5, R84, RZ, 0xfc, !PT ;  /* 0x0000005405557212 */ /* 0x000fce00078efcff */
[C---:B------:R-:W-:Y:S08]  /*0ab0*/  HMMA.16816.F32 R68, R76.reuse, R34, R68 ;  /* 0x000000224c44723c */ /* 0x040ff00000001844 */
[C---:B------:R-:W-:Y:S08]  /*0ac0*/  HMMA.16816.F32 R72, R76.reuse, R48, R72 ;  /* 0x000000304c48723c */ /* 0x040ff00000001848 */
[----:B------:R-:W-:Y:S01]  /*0ad0*/  HMMA.16816.F32 R76, R76, R50, R16 ;  /* 0x000000324c4c723c */ /* 0x000fe20000001810 */
[----:B------:R-:W-:-:S07]  /*0ae0*/  SHF.L.U64.HI R87, R85, 0xc, R0 ;  /* 0x0000000c55577819 */ /* 0x000fce0000010200 */
[C---:B------:R5:W-:Y:S07]  /*0af0*/  HMMA.16816.F32 R16, R24.reuse, R52, RZ ;  /* 0x000000341810723c */ /* 0x040bee00000018ff */
[----:B-----5:R-:W-:Y:S01]  /*0b00*/  LOP3.LUT R52, R8, 0x3, RZ, 0xc0, !PT ;  /* 0x0000000308347812 */ /* 0x020fe200078ec0ff */
[----:B------:R-:W5:Y:S01]  /*0b10*/  HMMA.16816.F32 R60, R24, R28, RZ ;  /* 0x0000001c183c723c */ /* 0x000f6200000018ff */
[----:B------:R-:W-:-:S03]  /*0b20*/  IMAD.SHL.U32 R85, R85, 0x1000, RZ ;  /* 0x0000100055557824 */ /* 0x000fc600078e00ff */
[----:B------:R-:W-:-:S04]  /*0b30*/  IMAD.WIDE.U32 R52, R52, 0x10, RZ ;  /* 0x0000001034347825 */ /* 0x000fc800078e00ff */
[----:B------:R-:W5:Y:S01]  /*0b40*/  HMMA.16816.F32 R28, R24, R30, RZ ;  /* 0x0000001e181c723c */ /* 0x000f6200000018ff */
[-C--:B------:R-:W-:Y:S02]  /*0b50*/  LOP3.LUT R84, R66, R52.reuse, RZ, 0xfc, !PT ;  /* 0x0000003442547212 */ /* 0x080fe400078efcff */
[----:B------:R-:W-:-:S05]  /*0b60*/  LOP3.LUT R66, R85, R52, RZ, 0xfc, !PT ;  /* 0x0000003455427212 */ /* 0x000fca00078efcff */
[C---:B------:R-:W5:Y:S08]  /*0b70*/  HMMA.16816.F32 R36, R24.reuse, R40, RZ ;  /* 0x000000281824723c */ /* 0x040f7000000018ff */
[----:B------:R-:W5:Y:S01]  /*0b80*/  HMMA.16816.F32 R44, R24, R12, RZ ;  /* 0x0000000c182c723c */ /* 0x000f6200000018ff */
[----:B------:R-:W-:-:S07]  /*0b90*/  LOP3.LUT R85, R80, R53, RZ, 0xfc, !PT ;  /* 0x0000003550557212 */ /* 0x000fce00078efcff */
[C---:B------:R-:W-:Y:S08]  /*0ba0*/  HMMA.16816.F32 R40, R24.reuse, R42, RZ ;  /* 0x0000002a1828723c */ /* 0x040ff000000018ff */
[C---:B------:R-:W5:Y:S08]  /*0bb0*/  HMMA.16816.F32 R12, R24.reuse, R14, RZ ;  /* 0x0000000e180c723c */ /* 0x040f7000000018ff */
[----:B------:R5:W5:Y:S07]  /*0bc0*/  HMMA.16816.F32 R24, R24, R54, RZ ;  /* 0x000000361818723c */ /* 0x000b6e00000018ff */
[----:B-----5:R-:W-:-:S02]  /*0bd0*/  LOP3.LUT R54, R83, R52, RZ, 0xfc, !PT ;  /* 0x0000003453367212 */ /* 0x020fc400078efcff */
[-C--:B------:R-:W-:Y:S02]  /*0be0*/  LOP3.LUT R55, R82, R53.reuse, RZ, 0xfc, !PT ;  /* 0x0000003552377212 */ /* 0x080fe400078efcff */
[-C--:B------:R-:W-:Y:S02]  /*0bf0*/  LOP3.LUT R83, R67, R53.reuse, RZ, 0xfc, !PT ;  /* 0x0000003543537212 */ /* 0x080fe400078efcff */
[----:B------:R-:W-:Y:S02]  /*0c00*/  LOP3.LUT R67, R87, R53, RZ, 0xfc, !PT ;  /* 0x0000003557437212 */ /* 0x000fe400078efcff */
[----:B------:R-:W-:Y:S01]  /*0c10*/  LOP3.LUT R82, R81, R52, RZ, 0xfc, !PT ;  /* 0x0000003451527212 */ /* 0x000fe200078efcff */
[----:B------:R-:W-:-:S04]  /*0c20*/  IMAD.WIDE R52, R65, 0x2, R54 ;  /* 0x0000000241347825 */ /* 0x000fc800078e0236 */
[C---:B------:R-:W-:Y:S01]  /*0c30*/  IMAD.WIDE R54, R65.reuse, 0x2, R66 ;  /* 0x0000000241367825 */ /* 0x040fe200078e0242 */
[----:B------:R-:W-:Y:S01]  /*0c40*/  IADD3 R102, P4, R52, c[0x0][0x160], RZ ;  /* 0x0000580034667a10 */ /* 0x000fe20007f9e0ff */
[C---:B-1----:R-:W5:Y:S03]  /*0c50*/  HMMA.16816.F32 R60, R20.reuse, R32, R60 ;  /* 0x00000020143c723c */ /* 0x042f66000000183c */
[----:B------:R-:W-:Y:S01]  /*0c60*/  IADD3 R100, P6, R54, c[0x0][0x160], RZ ;  /* 0x0000580036647a10 */ /* 0x000fe20007fde0ff */
[----:B------:R-:W-:Y:S01]  /*0c70*/  IMAD.WIDE R80, R65, 0x2, R84 ;  /* 0x0000000241507825 */ /* 0x000fe200078e0254 */
[----:B------:R-:W-:Y:S02]  /*0c80*/  IADD3.X R103, R53, c[0x0][0x164], RZ, P4, !PT ;  /* 0x0000590035677a10 */ /* 0x000fe400027fe4ff */
[----:B------:R-:W-:Y:S01]  /*0c90*/  IADD3.X R101, R55, c[0x0][0x164], RZ, P6, !PT ;  /* 0x0000590037657a10 */ /* 0x000fe200037fe4ff */
[----:B------:R-:W-:Y:S01]  /*0ca0*/  IMAD.WIDE R66, R65, 0x2, R82 ;  /* 0x0000000241427825 */ /* 0x000fe200078e0252 */
[----:B------:R5:W5:Y:S01]  /*0cb0*/  HMMA.16816.F32 R32, R20, R34, R28 ;  /* 0x000000221420723c */ /* 0x000b62000000181c */
[----:B------:R-:W1:Y:S01]  /*0cc0*/  LDSM.16.M88.4 R52, [R93+0x800] ;  /* 0x000800005d34783b */ /* 0x000e620000000200 */
[----:B------:R-:W-:-:S03]  /*0cd0*/  IADD3 R96, P4, R80, c[0x0][0x160], RZ ;  /* 0x0000580050607a10 */ /* 0x000fc60007f9e0ff */
[----:B-----5:R-:W3:Y:S04]  /*0ce0*/  LDSM.16.M88.4 R28, [R93+0xc00] ;  /* 0x000c00005d1c783b */ /* 0x020ee80000000200 */
[----:B------:R-:W-:Y:S06]  /*0cf0*/  BAR.SYNC 0x0 ;  /* 0x0000000000007b1d */ /* 0x000fec0000000000 */
[----:B------:R-:W-:-:S02]  /*0d00*/  IADD3 R98, P0, R66, c[0x0][0x160], RZ ;  /* 0x0000580042627a10 */ /* 0x000fc40007f1e0ff */
[----:B------:R-:W-:Y:S02]  /*0d10*/  IADD3.X R97, R81, c[0x0][0x164], RZ, P4, !PT ;  /* 0x0000590051617a10 */ /* 0x000fe400027fe4ff */
[----:B------:R-:W-:-:S03]  /*0d20*/  IADD3.X R99, R67, c[0x0][0x164], RZ, P0, !PT ;  /* 0x0000590043637a10 */ /* 0x000fc600007fe4ff */
[----:B------:R-:W-:Y:S01]  /*0d30*/  @!PT LDS RZ, [RZ] ;  /* 0x00000000fffff984 */ /* 0x000fe20000000800 */
[----:B------:R-:W-:Y:S01]  /*0d40*/  @!PT LDS RZ, [RZ] ;  /* 0x00000000fffff984 */ /* 0x000fe20000000800 */
[----:B------:R-:W-:Y:S01]  /*0d50*/  @!PT LDS RZ, [RZ] ;  /* 0x00000000fffff984 */ /* 0x000fe20000000800 */
[----:B------:R4:W-:Y:S04]  /*0d60*/  LDGSTS.E.BYPASS.128 [R6], [R96.64+0xc0], P5 ;  /* 0x000000c060067fae */ /* 0x0009e8000a901c44 */
[----:B------:R1:W-:Y:S04]  /*0d70*/  LDGSTS.E.BYPASS.128 [R92], [R98.64+0xc0], P3 ;  /* 0x000000c0625c7fae */ /* 0x0003e80009901c44 */
[----:B------:R1:W-:Y:S04]  /*0d80*/  LDGSTS.E.BYPASS.128 [R7], [R100.64+0xc0], P1 ;  /* 0x000000c064077fae */ /* 0x0003e80008901c44 */
[----:B------:R1:W-:Y:S04]  /*0d90*/  LDGSTS.E.BYPASS.128 [R11], [R102.64+0xc0], P2 ;  /* 0x000000c0660b7fae */ /* 0x0003e80009101c44 */
[----:B------:R-:W0:Y:S01]  /*0da0*/  LDGDEPBAR ;  /* 0x00000000000079af */ /* 0x000e220000000000 */
[C---:B------:R-:W5:Y:S08]  /*0db0*/  HMMA.16816.F32 R36, R20.reuse, R48, R36 ;  /* 0x000000301424723c */ /* 0x040f700000001824 */
[C---:B-1----:R-:W-:Y:S08]  /*0dc0*/  HMMA.16816.F32 R44, R20.reuse, R52, R44 ;  /* 0x00000034142c723c */ /* 0x042ff0000000182c */
[----:B------:R5:W-:Y:S01]  /*0dd0*/  HMMA.16816.F32 R12, R20, R54, R12 ;  /* 0x00000036140c723c */ /* 0x000be2000000180c */
[----:B------:R-:W-:-:S07]  /*0de0*/  DEPBAR.LE SB0, 0x2 ;  /* 0x000080800000791a */ /* 0x000fce0000000000 */
[C---:B---3--:R-:W-:Y:S01]  /*0df0*/  HMMA.16816.F32 R16, R20.reuse, R28, R16 ;  /* 0x0000001c1410723c */ /* 0x048fe20000001810 */
[----:B------:R-:W-:Y:S06]  /*0e00*/  BAR.SYNC 0x0 ;  /* 0x0000000000007b1d */ /* 0x000fec0000000000 */
[----:B-----5:R-:W-:Y:S01]  /*0e10*/  LDSM.16.M88.4 R52, [R64+0x1000] ;  /* 0x001000004034783b */ /* 0x020fe20000000200 */
[C---:B------:R5:W5:Y:S03]  /*0e20*/  HMMA.16816.F32 R40, R20.reuse, R50, R40 ;  /* 0x000000321428723c */ /* 0x040b660000001828 */
[----:B-----5:R-:W1:Y:S05]  /*0e30*/  LDSM.16.M88.4 R48, [R94+0x1000] ;  /* 0x001000005e30783b */ /* 0x020e6a0000000200 */
[----:B------:R5:W-:Y:S02]  /*0e40*/  HMMA.16816.F32 R20, R20, R30, R24 ;  /* 0x0000001e1414723c */ /* 0x000be40000001818 */
[----:B-----5:R-:W3:Y:S04]  /*0e50*/  LDSM.16.M88.4 R24, [R94+0x1400] ;  /* 0x001400005e18783b */ /* 0x020ee80000000200 */
[----:B------:R-:W2:Y:S02]  /*0e60*/  LDSM.16.M88.4 R28, [R64+0x1800] ;  /* 0x00180000401c783b */ /* 0x000ea40000000200 */
[C---:B-1----:R-:W5:Y:S08]  /*0e70*/  HMMA.16816.F32 R56, R52.reuse, R48, R56 ;  /* 0x000000303438723c */ /* 0x042f700000001838 */
[C---:B------:R-:W5:Y:S08]  /*0e80*/  HMMA.16816.F32 R68, R52.reuse, R50, R68 ;  /* 0x000000323444723c */ /* 0x040f700000001844 */
[C---:B---3--:R-:W-:Y:S08]  /*0e90*/  HMMA.16816.F32 R72, R52.reuse, R24, R72 ;  /* 0x000000183448723c */ /* 0x048ff00000001848 */
[----:B------:R5:W-:Y:S02]  /*0ea0*/  HMMA.16816.F32 R76, R52, R26, R76 ;  /* 0x0000001a344c723c */ /* 0x000be4000000184c */
[----:B-----5:R-:W-:Y:S06]  /*0eb0*/  LDSM.16.M88.4 R52, [R93+0x1000] ;  /* 0x001000005d34783b */ /* 0x020fec0000000200 */
[C---:B--2---:R-:W5:Y:S08]  /*0ec0*/  HMMA.16816.F32 R60, R28.reuse, R48, R60 ;  /* 0x000000301c3c723c */ /* 0x044f70000000183c */
[C---:B------:R5:W5:Y:S02]  /*0ed0*/  HMMA.16816.F32 R32, R28.reuse, R50, R32 ;  /* 0x000000321c20723c */ /* 0x040b640000001820 */
[----:B-----5:R-:W1:Y:S06]  /*0ee0*/  LDSM.16.M88.4 R48, [R95+0x1000] ;  /* 0x001000005f30783b */ /* 0x020e6c0000000200 */
[C---:B------:R-:W5:Y:S08]  /*0ef0*/  HMMA.16816.F32 R36, R28.reuse, R24, R36 ;  /* 0x000000181c24723c */ /* 0x040f700000001824 */
[----:B------:R5:W5:Y:S02]  /*0f00*/  HMMA.16816.F32 R40, R28, R26, R40 ;  /* 0x0000001a1c28723c */ /* 0x000b640000001828 */
[----:B-----5:R-:W2:Y:S06]  /*0f10*/  LDSM.16.M88.4 R24, [R95+0x1800] ;  /* 0x001800005f18783b */ /* 0x020eac0000000200 */
[C---:B-1----:R-:W-:Y:S08]  /*0f20*/  HMMA.16816.F32 R56, R48.reuse, R52, R56 ;  /* 0x000000343038723c */ /* 0x042ff00000001838 */
[----:B------:R-:W-:Y:S08]  /*0f30*/  HMMA.16816.F32 R68, R48, R54, R68 ;  /* 0x000000363044723c */ /* 0x000ff00000001844 */
[C---:B--2---:R-:W-:Y:S08]  /*0f40*/  HMMA.16816.F32 R60, R24.reuse, R52, R60 ;  /* 0x00000034183c723c */ /* 0x044ff0000000183c */
[----:B------:R5:W-:Y:S02]  /*0f50*/  HMMA.16816.F32 R32, R24, R54, R32 ;  /* 0x000000361820723c */ /* 0x000be40000001820 */
[----:B-----5:R-:W1:Y:S06]  /*0f60*/  LDSM.16.M88.4 R52, [R93+0x1400] ;  /* 0x001400005d34783b */ /* 0x020e6c0000000200 */
[C---:B-1----:R-:W-:Y:S08]  /*0f70*/  HMMA.16816.F32 R72, R48.reuse, R52, R72 ;  /* 0x000000343048723c */ /* 0x042ff00000001848 */
[----:B------:R5:W-:Y:S02]  /*0f80*/  HMMA.16816.F32 R76, R48, R54, R76 ;  /* 0x00000036304c723c */ /* 0x000be4000000184c */
[----:B-----5:R-:W1:Y:S06]  /*0f90*/  LDSM.16.M88.4 R48, [R94+0x1800] ;  /* 0x001800005e30783b */ /* 0x020e6c0000000200 */
[C---:B-1----:R-:W5:Y:S08]  /*0fa0*/  HMMA.16816.F32 R44, R28.reuse, R48, R44 ;  /* 0x000000301c2c723c */ /* 0x042f70000000182c */
[C---:B------:R5:W5:Y:S02]  /*0fb0*/  HMMA.16816.F32 R12, R28.reuse, R50, R12 ;  /* 0x000000321c0c723c */ /* 0x040b64000000180c */
[----:B-----5:R-:W1:Y:S06]  /*0fc0*/  LDSM.16.M88.4 R48, [R94+0x1c00] ;  /* 0x001c00005e30783b */ /* 0x020e6c0000000200 */
[C---:B-1----:R-:W5:Y:S08]  /*0fd0*/  HMMA.16816.F32 R16, R28.reuse, R48, R16 ;  /* 0x000000301c10723c */ /* 0x042f700000001810 */
[----:B------:R5:W5:Y:S02]  /*0fe0*/  HMMA.16816.F32 R20, R28, R50, R20 ;  /* 0x000000321c14723c */ /* 0x000b640000001814 */
[----:B-----5:R-:W1:Y:S04]  /*0ff0*/  LDSM.16.M88.4 R48, [R93+0x1800] ;  /* 0x001800005d30783b */ /* 0x020e680000000200 */
[----:B------:R-:W2:Y:S04]  /*1000*/  LDSM.16.M88.4 R28, [R93+0x1c00] ;  /* 0x001c00005d1c783b */ /* 0x000ea80000000200 */
[----:B------:R-:W-:Y:S06]  /*1010*/  BAR.SYNC 0x0 ;  /* 0x0000000000007b1d */ /* 0x000fec0000000000 */
[----:B------:R-:W-:Y:S01]  /*1020*/  @!PT LDS RZ, [RZ] ;  /* 0x00000000fffff984 */ /* 0x000fe20000000800 */
[----:B------:R-:W-:Y:S01]  /*1030*/  @!PT LDS RZ, [RZ] ;  /* 0x00000000fffff984 */ /* 0x000fe20000000800 */
[----:B------:R-:W-:Y:S01]  /*1040*/  @!PT LDS RZ, [RZ] ;  /* 0x00000000fffff984 */ /* 0x000fe20000000800 */
[----:B------:R4:W-:Y:S04]  /*1050*/  LDGSTS.E.BYPASS.128 [R6+0x1000], [R96.64+0x100], !PT ;  /* 0x0100010060067fae */ /* 0x0009e8000f901c44 */
[----:B------:R3:W-:Y:S04]  /*1060*/  LDGSTS.E.BYPASS.128 [R92+0x1000], [R98.64+0x100], !PT ;  /* 0x01000100625c7fae */ /* 0x0007e8000f901c44 */
[----:B------:R1:W-:Y:S04]  /*1070*/  LDGSTS.E.BYPASS.128 [R7+0x1000], [R100.64+0x100], !PT ;  /* 0x0100010064077fae */ /* 0x0003e8000f901c44 */
[----:B------:R1:W-:Y:S04]  /*1080*/  LDGSTS.E.BYPASS.128 [R11+0x1000], [R102.64+0x100], !PT ;  /* 0x01000100660b7fae */ /* 0x0003e8000f901c44 */
[----:B------:R-:W0:Y:S01]  /*1090*/  LDGDEPBAR ;  /* 0x00000000000079af */ /* 0x000e220000000000 */
[C---:B------:R-:W5:Y:S08]  /*10a0*/  HMMA.16816.F32 R36, R24.reuse, R52, R36 ;  /* 0x000000341824723c */ /* 0x040f700000001824 */
[C---:B------:R5:W5:Y:S08]  /*10b0*/  HMMA.16816.F32 R40, R24.reuse, R54, R40 ;  /* 0x000000361828723c */ /* 0x040b700000001828 */
[----:B-1----:R-:W-:Y:S01]  /*10c0*/  HMMA.16816.F32 R44, R24, R48, R44 ;  /* 0x00000030182c723c */ /* 0x002fe2000000182c */
[----:B------:R-:W-:-:S07]  /*10d0*/  DEPBAR.LE SB0, 0x2 ;  /* 0x000080800000791a */ /* 0x000fce0000000000 */
[C---:B------:R5:W-:Y:S01]  /*10e0*/  HMMA.16816.F32 R12, R24.reuse, R50, R12 ;  /* 0x00000032180c723c */ /* 0x040be2000000180c */
[----:B------:R-:W-:Y:S06]  /*10f0*/  BAR.SYNC 0x0 ;  /* 0x0000000000007b1d */ /* 0x000fec0000000000 */
[----:B-----5:R-:W-:Y:S01]  /*1100*/  LDSM.16.M88.4 R52, [R64+0x2000] ;  /* 0x002000004034783b */ /* 0x020fe20000000200 */
[C---:B--2---:R-:W-:Y:S03]  /*1110*/  HMMA.16816.F32 R16, R24.reuse, R28, R16 ;  /* 0x0000001c1810723c */ /* 0x044fe60000001810 */
[----:B------:R-:W1:Y:S05]  /*1120*/  LDSM.16.M88.4 R48, [R94+0x2000] ;  /* 0x002000005e30783b */ /* 0x000e6a0000000200 */
[----:B------:R5:W-:Y:S02]  /*1130*/  HMMA.16816.F32 R20, R24, R30, R20 ;  /* 0x0000001e1814723c */ /* 0x000be40000001814 */
[----:B-----5:R-:W2:Y:S04]  /*1140*/  LDSM.16.M88.4 R24, [R94+0x2400] ;  /* 0x002400005e18783b */ /* 0x020ea80000000200 */
[----:B------:R-:W2:Y:S02]  /*1150*/  LDSM.16.M88.4 R28, [R64+0x2800] ;  /* 0x00280000401c783b */ /* 0x000ea40000000200 */
[C---:B-1----:R-:W5:Y:S08]  /*1160*/  HMMA.16816.F32 R56, R52.reuse, R48, R56 ;  /* 0x000000303438723c */ /* 0x042f700000001838 */
[C---:B------:R-:W5:Y:S08]  /*1170*/  HMMA.16816.F32 R68, R52.reuse, R50, R68 ;  /* 0x000000323444723c */ /* 0x040f700000001844 */
[C---:B--2---:R-:W-:Y:S08]  /*1180*/  HMMA.16816.F32 R72, R52.reuse, R24, R72 ;  /* 0x000000183448723c */ /* 0x044ff00000001848 */
[----:B------:R5:W-:Y:S02]  /*1190*/  HMMA.16816.F32 R76, R52, R26, R76 ;  /* 0x0000001a344c723c */ /* 0x000be4000000184c */
[----:B-----5:R-:W-:Y:S06]  /*11a0*/  LDSM.16.M88.4 R52, [R93+0x2000] ;  /* 0x002000005d34783b */ /* 0x020fec0000000200 */
[C---:B------:R-:W5:Y:S08]  /*11b0*/  HMMA.16816.F32 R60, R28.reuse, R48, R60 ;  /* 0x000000301c3c723c */ /* 0x040f70000000183c */
        /* <DEDUP_REMOVED lines=35> */
[----:B-----5:R-:W-:Y:S01]  /*13f0*/  LDSM.16.M88.4 R52, [R94] ;  /* 0x000000005e34783b */ /* 0x020fe20000000200 */
[C---:B--2---:R-:W-:Y:S03]  /*1400*/  HMMA.16816.F32 R16, R24.reuse, R28, R16 ;  /* 0x0000001c1810723c */ /* 0x044fe60000001810 */
[----:B------:R-:W-:Y:S04]  /*1410*/  LDSM.16.M88.4 R48, [R94+0x400] ;  /* 0x000400005e30783b */ /* 0x000fe80000000200 */
[----:B------:R-:W-:Y:S01]  /*1420*/  LDSM.16.M88.4 R80, [R95] ;  /* 0x000000005f50783b */ /* 0x000fe20000000200 */
[----:B------:R5:W-:Y:S03]  /*1430*/  HMMA.16816.F32 R20, R24, R30, R20 ;  /* 0x0000001e1814723c */ /* 0x000be60000001814 */
[----:B-----5:R-:W1:Y:S04]  /*1440*/  LDSM.16.M88.4 R24, [R64] ;  /* 0x000000004018783b */ /* 0x020e680000000200 */
[----:B------:R-:W-:Y:S04]  /*1450*/  LDSM.16.M88.4 R28, [R94+0x800] ;  /* 0x000800005e1c783b */ /* 0x000fe80000000200 */
[----:B------:R-:W-:Y:S04]  /*1460*/  LDSM.16.M88.4 R84, [R93+0x800] ;  /* 0x000800005d54783b */ /* 0x000fe80000000200 */
[----:B------:R-:W-:Y:S01]  /*1470*/  LDSM.16.M88.4 R88, [R93+0xc00] ;  /* 0x000c00005d58783b */ /* 0x000fe20000000200 */
[C---:B-1----:R-:W-:Y:S08]  /*1480*/  HMMA.16816.F32 R56, R24.reuse, R52, R56 ;  /* 0x000000341838723c */ /* 0x042ff00000001838 */
[C---:B------:R-:W-:Y:S08]  /*1490*/  HMMA.16816.F32 R68, R24.reuse, R54, R68 ;  /* 0x000000361844723c */ /* 0x040ff00000001844 */
[C---:B------:R-:W5:Y:S08]  /*14a0*/  HMMA.16816.F32 R72, R24.reuse, R48, R72 ;  /* 0x000000301848723c */ /* 0x040f700000001848 */
[----:B------:R5:W5:Y:S02]  /*14b0*/  HMMA.16816.F32 R76, R24, R50, R76 ;  /* 0x00000032184c723c */ /* 0x000b64000000184c */
[----:B-----5:R-:W1:Y:S04]  /*14c0*/  LDSM.16.M88.4 R24, [R64+0x800] ;  /* 0x000800004018783b */ /* 0x020e680000000200 */
[----:B------:R-:W2:Y:S02]  /*14d0*/  LDSM.16.M88.4 R64, [R93+0x400] ;  /* 0x000400005d40783b */ /* 0x000ea40000000200 */
[C---:B-1----:R-:W5:Y:S08]  /*14e0*/  HMMA.16816.F32 R60, R24.reuse, R52, R60 ;  /* 0x00000034183c723c */ /* 0x042f70000000183c */
[C---:B------:R5:W-:Y:S02]  /*14f0*/  HMMA.16816.F32 R32, R24.reuse, R54, R32 ;  /* 0x000000361820723c */ /* 0x040be40000001820 */
[----:B-----5:R-:W1:Y:S06]  /*1500*/  LDSM.16.M88.4 R52, [R93] ;  /* 0x000000005d34783b */ /* 0x020e6c0000000200 */
[C---:B------:R-:W-:Y:S08]  /*1510*/  HMMA.16816.F32 R36, R24.reuse, R48, R36 ;  /* 0x000000301824723c */ /* 0x040ff00000001824 */
[----:B------:R5:W-:Y:S02]  /*1520*/  HMMA.16816.F32 R40, R24, R50, R40 ;  /* 0x000000321828723c */ /* 0x000be40000001828 */
[----:B-----5:R-:W3:Y:S06]  /*1530*/  LDSM.16.M88.4 R48, [R95+0x800] ;  /* 0x000800005f30783b */ /* 0x020eec0000000200 */
[C---:B--2---:R-:W-:Y:S08]  /*1540*/  HMMA.16816.F32 R72, R80.reuse, R64, R72 ;  /* 0x000000405048723c */ /* 0x044ff00000001848 */
[C---:B------:R-:W5:Y:S08]  /*1550*/  HMMA.16816.F32 R76, R80.reuse, R66, R76 ;  /* 0x00000042504c723c */ /* 0x040f70000000184c */
[C---:B-1----:R-:W5:Y:S08]  /*1560*/  HMMA.16816.F32 R56, R80.reuse, R52, R56 ;  /* 0x000000345038723c */ /* 0x042f700000001838 */
[----:B------:R5:W5:Y:S02]  /*1570*/  HMMA.16816.F32 R68, R80, R54, R68 ;  /* 0x000000365044723c */ /* 0x000b640000001844 */
[----:B-----5:R-:W-:Y:S04]  /*1580*/  LDSM.16.M88.4 R80, [R94+0xc00] ;  /* 0x000c00005e50783b */ /* 0x020fe80000000200 */
[----:B------:R-:W-:Y:S06]  /*1590*/  BAR.SYNC 0x0 ;  /* 0x0000000000007b1d */ /* 0x000fec0000000000 */
[----:B------:R-:W-:Y:S01]  /*15a0*/  @!PT LDS RZ, [RZ] ;  /* 0x00000000fffff984 */ /* 0x000fe20000000800 */
[----:B------:R-:W-:Y:S01]  /*15b0*/  @!PT LDS RZ, [RZ] ;  /* 0x00000000fffff984 */ /* 0x000fe20000000800 */
[----:B------:R-:W-:Y:S01]  /*15c0*/  @!PT LDS RZ, [RZ] ;  /* 0x00000000fffff984 */ /* 0x000fe20000000800 */
[----:B------:R4:W-:Y:S04]  /*15d0*/  LDGSTS.E.BYPASS.128 [R6], [R96.64+0x180], !PT ;  /* 0x0000018060067fae */ /* 0x0009e8000f901c44 */
[----:B------:R1:W-:Y:S04]  /*15e0*/  LDGSTS.E.BYPASS.128 [R92], [R98.64+0x180], !PT ;  /* 0x00000180625c7fae */ /* 0x0003e8000f901c44 */
[----:B------:R2:W-:Y:S04]  /*15f0*/  LDGSTS.E.BYPASS.128 [R7], [R100.64+0x180], !PT ;  /* 0x0000018064077fae */ /* 0x0005e8000f901c44 */
[----:B------:R1:W-:Y:S04]  /*1600*/  LDGSTS.E.BYPASS.128 [R11], [R102.64+0x180], !PT ;  /* 0x00000180660b7fae */ /* 0x0003e8000f901c44 */
[----:B------:R-:W0:Y:S01]  /*1610*/  LDGDEPBAR ;  /* 0x00000000000079af */ /* 0x000e220000000000 */
[----:B----4-:R-:W-:-:S02]  /*1620*/  SHF.R.U32.HI R6, RZ, 0x5, R8 ;  /* 0x00000005ff067819 */ /* 0x010fc40000011608 */
[----:B--2---:R-:W-:Y:S01]  /*1630*/  LOP3.LUT R7, R8, 0x1f, RZ, 0xc0, !PT ;  /* 0x0000001f08077812 */ /* 0x004fe200078ec0ff */
[----:B------:R5:W-:Y:S01]  /*1640*/  HMMA.16816.F32 R44, R24, R28, R44 ;  /* 0x0000001c182c723c */ /* 0x000be2000000182c */
[----:B------:R-:W-:Y:S02]  /*1650*/  LOP3.LUT R6, R6, 0x1, RZ, 0xc0, !PT ;  /* 0x0000000106067812 */ /* 0x000fe400078ec0ff */
[----:B------:R-:W-:-:S04]  /*1660*/  SHF.R.U32.HI R7, RZ, 0x2, R7 ;  /* 0x00000002ff077819 */ /* 0x000fc80000011607 */
[----:B-----5:R-:W-:Y:S01]  /*1670*/  LOP3.LUT R29, R8, 0x3f, RZ, 0xc0, !PT ;  /* 0x0000003f081d7812 */ /* 0x020fe200078ec0ff */
[----:B------:R-:W-:Y:S01]  /*1680*/  IMAD R7, R6, 0x10, R7 ;  /* 0x0000001006077824 */ /* 0x000fe200078e0207 */
[----:B---3--:R5:W5:Y:S03]  /*1690*/  HMMA.16816.F32 R60, R48, R52, R60 ;  /* 0x00000034303c723c */ /* 0x008b66000000183c */
[----:B------:R-:W-:-:S04]  /*16a0*/  IMAD.SHL.U32 R29, R29, 0x2, RZ ;  /* 0x000000021d1d7824 */ /* 0x000fc800078e00ff */
[----:B-----5:R-:W-:Y:S01]  /*16b0*/  IMAD.SHL.U32 R52, R7, 0x2, RZ ;  /* 0x0000000207347824 */ /* 0x020fe200078e00ff */
[----:B------:R-:W-:-:S04]  /*16c0*/  DEPBAR.LE SB0, 0x2 ;  /* 0x000080800000791a */ /* 0x000fc80000000000 */
[----:B------:R-:W-:Y:S06]  /*16d0*/  BAR.SYNC 0x0 ;  /* 0x0000000000007b1d */ /* 0x000fec0000000000 */
[----:B------:R-:W-:-:S04]  /*16e0*/  DEPBAR.LE SB0, 0x0 ;  /* 0x000080000000791a */ /* 0x000fc80000000000 */
[----:B------:R-:W-:Y:S06]  /*16f0*/  BAR.SYNC 0x0 ;  /* 0x0000000000007b1d */ /* 0x000fec0000000000 */
[----:B------:R-:W-:Y:S04]  /*1700*/  STS.U16 [R29], R10 ;  /* 0x0000000a1d007388 */ /* 0x000fe80000000400 */
[----:B------:R-:W-:Y:S06]  /*1710*/  BAR.SYNC 0x0 ;  /* 0x0000000000007b1d */ /* 0x000fec0000000000 */
[----:B-1----:R-:W1:Y:S04]  /*1720*/  LDS.U16 R11, [R52] ;  /* 0x00000000340b7984 */ /* 0x002e680000000400 */
[----:B------:R-:W2:Y:S01]  /*1730*/  LDS.U16 R28, [R52+0x10] ;  /* 0x00001000341c7984 */ /* 0x000ea20000000400 */
[----:B-1----:R-:W-:-:S02]  /*1740*/  HADD2.F32 R76, -RZ, R11.H0_H0 ;  /* 0x2000000bff4c7230 */ /* 0x002fc40000004100 */
[----:B--2---:R-:W-:-:S03]  /*1750*/  HADD2.F32 R77, -RZ, R28.H0_H0 ;  /* 0x2000001cff4d7230 */ /* 0x004fc60000004100 */
[-C--:B------:R-:W-:Y:S01]  /*1760*/  FMUL R53, R56, R76.reuse ;  /* 0x0000004c38357220 */ /* 0x080fe20000400000 */
[-C--:B------:R-:W-:Y:S01]  /*1770*/  FMUL R57, R57, R76.reuse ;  /* 0x0000004c39397220 */ /* 0x080fe20000400000 */
[-C--:B------:R-:W-:Y:S01]  /*1780*/  FMUL R10, R68, R76.reuse ;  /* 0x0000004c440a7220 */ /* 0x080fe20000400000 */
[-C--:B------:R-:W-:Y:S01]  /*1790*/  FMUL R11, R69, R76.reuse ;  /* 0x0000004c450b7220 */ /* 0x080fe20000400000 */
[-C--:B------:R-:W-:Y:S01]  /*17a0*/  FMUL R56, R70, R77.reuse ;  /* 0x0000004d46387220 */ /* 0x080fe20000400000 */
[-C--:B------:R-:W-:Y:S01]  /*17b0*/  FMUL R28, R72, R76.reuse ;  /* 0x0000004c481c7220 */ /* 0x080fe20000400000 */
[----:B------:R-:W-:Y:S01]  /*17c0*/  FMUL R29, R73, R76 ;  /* 0x0000004c491d7220 */ /* 0x000fe20000400000 */
[----:B------:R-:W-:Y:S01]  /*17d0*/  FMUL R92, R75, R77 ;  /* 0x0000004d4b5c7220 */ /* 0x000fe20000400000 */
[C---:B------:R-:W-:Y:S01]  /*17e0*/  IMAD.SHL.U32 R70, R8.reuse, 0x2, RZ ;  /* 0x0000000208467824 */ /* 0x040fe200078e00ff */
[----:B------:R-:W-:Y:S02]  /*17f0*/  SHF.R.U32.HI R75, RZ, 0x2, R8 ;  /* 0x00000002ff4b7819 */ /* 0x000fe40000011608 */
[----:B------:R-:W-:-:S02]  /*1800*/  LOP3.LUT R76, R8, 0x20, RZ, 0xc0, !PT ;  /* 0x00000020084c7812 */ /* 0x000fc400078ec0ff */
[----:B------:R-:W-:Y:S02]  /*1810*/  LOP3.LUT R70, R70, 0x6, RZ, 0xc0, !PT ;  /* 0x0000000646467812 */ /* 0x000fe400078ec0ff */
[----:B------:R-:W-:Y:S02]  /*1820*/  SGXT.U32 R75, R75, 0x3 ;  /* 0x000000034b4b781a */ /* 0x000fe40000000000 */
[----:B------:R-:W-:Y:S02]  /*1830*/  SHF.R.U32.HI R76, RZ, 0x1, R76 ;  /* 0x00000001ff4c7819 */ /* 0x000fe4000001164c */
[----:B------:R-:W-:Y:S02]  /*1840*/  LOP3.LUT R69, R5, 0x10, R70, 0xfe, !PT ;  /* 0x0000001005457812 */ /* 0x000fe400078efe46 */
[----:B------:R-:W-:Y:S02]  /*1850*/  LOP3.LUT R68, R70, 0x10, RZ, 0xfc, !PT ;  /* 0x0000001046447812 */ /* 0x000fe400078efcff */
[----:B------:R-:W-:Y:S01]  /*1860*/  LOP3.LUT R95, R75, R76, RZ, 0xfc, !PT ;  /* 0x0000004c4b5f7212 */ /* 0x000fe200078efcff */
[----:B------:R-:W-:Y:S01]  /*1870*/  FMUL R93, R78, R77 ;  /* 0x0000004d4e5d7220 */ /* 0x000fe20000400000 */
[----:B------:R-:W-:-:S02]  /*1880*/  ISETP.GE.AND P2, PT, R69, R4, PT ;  /* 0x000000044500720c */ /* 0x000fc40003f46270 */
[-C--:B------:R-:W-:Y:S02]  /*1890*/  ISETP.GT.U32.AND P1, PT, R95, R68.reuse, PT ;  /* 0x000000445f00720c */ /* 0x080fe40003f24070 */
[----:B------:R-:W-:Y:S02]  /*18a0*/  LOP3.LUT R78, R75, 0x8, R76, 0xfe, !PT ;  /* 0x000000084b4e7812 */ /* 0x000fe400078efe4c */
[----:B------:R-:W-:Y:S02]  /*18b0*/  LOP3.LUT R69, R5, 0x9, R70, 0xfe, !PT ;  /* 0x0000000905457812 */ /* 0x000fe400078efe46 */
[----:B------:R-:W-:Y:S02]  /*18c0*/  P2R R101, PR, RZ, 0x2 ;  /* 0x00000002ff657803 */ /* 0x000fe40000000000 */
[----:B------:R-:W-:Y:S02]  /*18d0*/  ISETP.GT.U32.AND P0, PT, R78, R68, PT ;  /* 0x000000444e00720c */ /* 0x000fe40003f04070 */
[----:B------:R-:W-:-:S02]  /*18e0*/  ISETP.GE.AND P1, PT, R69, R4, PT ;  /* 0x000000044500720c */ /* 0x000fc40003f26270 */
[----:B------:R-:W-:Y:S02]  /*18f0*/  LOP3.LUT R68, R70, 0x9, RZ, 0xfc, !PT ;  /* 0x0000000946447812 */ /* 0x000fe400078efcff */
[----:B------:R-:W-:Y:S02]  /*1900*/  P2R R100, PR, RZ, 0x1 ;  /* 0x00000001ff647803 */ /* 0x000fe40000000000 */
[----:B------:R-:W-:Y:S02]  /*1910*/  P2R R96, PR, RZ, 0x2 ;  /* 0x00000002ff607803 */ /* 0x000fe40000000000 */
[-C--:B------:R-:W-:Y:S02]  /*1920*/  ISETP.GT.U32.AND P0, PT, R95, R68.reuse, PT ;  /* 0x000000445f00720c */ /* 0x080fe40003f04070 */
[----:B------:R-:W-:Y:S01]  /*1930*/  ISETP.GT.U32.AND P1, PT, R78, R68, PT ;  /* 0x000000444e00720c */ /* 0x000fe20003f24070 */
[-C--:B------:R-:W-:Y:S01]  /*1940*/  FMUL R72, R58, R77.reuse ;  /* 0x0000004d3a487220 */ /* 0x080fe20000400000 */
[----:B------:R-:W-:Y:S01]  /*1950*/  LOP3.LUT R69, R5, 0x11, R70, 0xfe, !PT ;  /* 0x0000001105457812 */ /* 0x000fe200078efe46 */
[-C--:B------:R-:W-:Y:S01]  /*1960*/  FMUL R73, R59, R77.reuse ;  /* 0x0000004d3b497220 */ /* 0x080fe20000400000 */
[----:B------:R-:W-:Y:S01]  /*1970*/  LOP3.LUT R68, R70, 0x1, RZ, 0xfc, !PT ;  /* 0x0000000146447812 */ /* 0x000fe200078efcff */
[-C--:B------:R-:W-:Y:S01]  /*1980*/  FMUL R58, R71, R77.reuse ;  /* 0x0000004d473a7220 */ /* 0x080fe20000400000 */
[-C--:B------:R-:W-:Y:S01]  /*1990*/  FMUL R59, R74, R77.reuse ;  /* 0x0000004d4a3b7220 */ /* 0x080fe20000400000 */
[----:B------:R-:W-:Y:S01]  /*19a0*/  FMUL R79, R79, R77 ;  /* 0x0000004d4f4f7220 */ /* 0x000fe20000400000 */
[----:B------:R-:W-:-:S02]  /*19b0*/  P2R R77, PR, RZ, 0x1 ;  /* 0x00000001ff4d7803 */ /* 0x000fc40000000000 */
[----:B------:R-:W-:Y:S02]  /*19c0*/  P2R R103, PR, RZ, 0x2 ;  /* 0x00000002ff677803 */ /* 0x000fe40000000000 */
[----:B------:R-:W-:Y:S02]  /*19d0*/  ISETP.GE.AND P0, PT, R69, R4, PT ;  /* 0x000000044500720c */ /* 0x000fe40003f06270 */
[----:B------:R-:W-:Y:S02]  /*19e0*/  ISETP.GT.U32.AND P1, PT, R95, R68, PT ;  /* 0x000000445f00720c */ /* 0x000fe40003f24070 */
[----:B------:R-:W-:Y:S02]  /*19f0*/  LOP3.LUT R68, R70, 0x8, RZ, 0xfc, !PT ;  /* 0x0000000846447812 */ /* 0x000fe400078efcff */
[----:B------:R-:W-:Y:S02]  /*1a00*/  LOP3.LUT R69, R5, R75, R76, 0xfe, !PT ;  /* 0x0000004b05457212 */ /* 0x000fe400078efe4c */
[----:B------:R-:W-:-:S02]  /*1a10*/  P2R R98, PR, RZ, 0x1 ;  /* 0x00000001ff627803 */ /* 0x000fc40000000000 */
[----:B------:R-:W-:Y:S02]  /*1a20*/  ISETP.GT.U32.AND P0, PT, R95, R68, PT ;  /* 0x000000445f00720c */ /* 0x000fe40003f04070 */
[----:B------:R-:W-:Y:S02]  /*1a30*/  ISETP.GE.AND P3, PT, R69, R4, PT ;  /* 0x000000044500720c */ /* 0x000fe40003f66270 */
[C---:B------:R-:W-:Y:S02]  /*1a40*/  LOP3.LUT R68, R70.reuse, 0x11, RZ, 0xfc, !PT ;  /* 0x0000001146447812 */ /* 0x040fe400078efcff */
[----:B------:R-:W-:Y:S02]  /*1a50*/  LOP3.LUT R69, R70, 0x18, RZ, 0xfc, !PT ;  /* 0x0000001846457812 */ /* 0x000fe400078efcff */
[----:B------:R-:W-:Y:S02]  /*1a60*/  P2R R74, PR, RZ, 0x1 ;  /* 0x00000001ff4a7803 */ /* 0x000fe40000000000 */
[----:B------:R-:W-:-:S02]  /*1a70*/  P2R R94, PR, RZ, 0x8 ;  /* 0x00000008ff5e7803 */ /* 0x000fc40000000000 */
[C---:B------:R-:W-:Y:S02]  /*1a80*/  ISETP.GT.U32.AND P0, PT, R78.reuse, R68, PT ;  /* 0x000000444e00720c */ /* 0x040fe40003f04070 */
[----:B------:R-:W-:Y:S02]  /*1a90*/  ISETP.GT.U32.AND P3, PT, R78, R69, PT ;  /* 0x000000454e00720c */ /* 0x000fe40003f64070 */
[----:B------:R-:W-:Y:S02]  /*1aa0*/  LOP3.LUT R69, R70, 0x19, RZ, 0xfc, !PT ;  /* 0x0000001946457812 */ /* 0x000fe400078efcff */
[----:B------:R-:W-:Y:S02]  /*1ab0*/  P2R R106, PR, RZ, 0x1 ;  /* 0x00000001ff6a7803 */ /* 0x000fe40000000000 */
[----:B------:R-:W-:Y:S02]  /*1ac0*/  ISETP.GT.U32.AND P0, PT, R78, R69, PT ;  /* 0x000000454e00720c */ /* 0x000fe40003f04070 */
[----:B------:R-:W-:-:S02]  /*1ad0*/  LOP3.LUT R69, R5, 0x18, R70, 0xfe, !PT ;  /* 0x0000001805457812 */ /* 0x000fc400078efe46 */
[----:B------:R-:W-:Y:S02]  /*1ae0*/  P2R R99, PR, RZ, 0x8 ;  /* 0x00000008ff637803 */ /* 0x000fe40000000000 */
[----:B------:R-:W-:Y:S02]  /*1af0*/  ISETP.GE.AND P3, PT, R69, R4, PT ;  /* 0x000000044500720c */ /* 0x000fe40003f66270 */
[----:B------:R-:W-:-:S04]  /*1b00*/  LOP3.LUT R69, R5, 0x8, R70, 0xfe, !PT ;  /* 0x0000000805457812 */ /* 0x000fc800078efe46 */
[----:B------:R-:W-:Y:S02]  /*1b10*/  ISETP.GE.AND P4, PT, R69, R4, PT ;  /* 0x000000044500720c */ /* 0x000fe40003f86270 */
[----:B------:R-:W-:-:S04]  /*1b20*/  LOP3.LUT R69, R5, 0x1, R70, 0xfe, !PT ;  /* 0x0000000105457812 */ /* 0x000fc800078efe46 */
[----:B------:R-:W-:Y:S02]  /*1b30*/  ISETP.GE.AND P5, PT, R69, R4, PT ;  /* 0x000000044500720c */ /* 0x000fe40003fa6270 */
[----:B------:R-:W-:-:S04]  /*1b40*/  LOP3.LUT R69, R5, R70, RZ, 0xfc, !PT ;  /* 0x0000004605457212 */ /* 0x000fc800078efcff */
[----:B------:R-:W-:Y:S02]  /*1b50*/  ISETP.GE.AND P6, PT, R69, R4, PT ;  /* 0x000000044500720c */ /* 0x000fe40003fc6270 */
[----:B------:R-:W1:Y:S01]  /*1b60*/  LDS.U16 R69, [R52+0x40] ;  /* 0x0000400034457984 */ /* 0x000e620000000400 */
[----:B------:R-:W-:Y:S02]  /*1b70*/  P2R R71, PR, RZ, 0x2 ;  /* 0x00000002ff477803 */ /* 0x000fe40000000000 */
[----:B------:R-:W-:-:S04]  /*1b80*/  ISETP.GT.U32.AND P1, PT, R95, R68, PT ;  /* 0x000000445f00720c */ /* 0x000fc80003f24070 */
[----:B------:R-:W-:Y:S02]  /*1b90*/  P2R R68, PR, RZ, 0x2 ;  /* 0x00000002ff447803 */ /* 0x000fe40000000000 */
[----:B------:R-:W-:Y:S02]  /*1ba0*/  P2R R105, PR, RZ, 0x10 ;  /* 0x00000010ff697803 */ /* 0x000fe40000000000 */
[----:B------:R-:W-:Y:S02]  /*1bb0*/  ISETP.NE.AND P4, PT, R68, RZ, PT ;  /* 0x000000ff4400720c */ /* 0x000fe40003f85270 */
[----:B------:R-:W2:Y:S01]  /*1bc0*/  LDS.U16 R68, [R52+0x50] ;  /* 0x0000500034447984 */ /* 0x000ea20000000400 */
[----:B------:R-:W-:Y:S02]  /*1bd0*/  ISETP.NE.AND P1, PT, R101, RZ, PT ;  /* 0x000000ff6500720c */ /* 0x000fe40003f25270 */
[----:B------:R-:W-:Y:S02]  /*1be0*/  P2R R101, PR, RZ, 0x1 ;  /* 0x00000001ff657803 */ /* 0x000fe40000000000 */
[----:B------:R-:W-:-:S02]  /*1bf0*/  ISETP.NE.AND P0, PT, R77, RZ, PT ;  /* 0x000000ff4d00720c */ /* 0x000fc40003f05270 */
[----:B------:R-:W-:Y:S02]  /*1c00*/  P2R R77, PR, RZ, 0x8 ;  /* 0x00000008ff4d7803 */ /* 0x000fe40000000000 */
[----:B------:R-:W-:Y:S02]  /*1c10*/  P2R R102, PR, RZ, 0x8 ;  /* 0x00000008ff667803 */ /* 0x000fe40000000000 */
[----:B------:R-:W-:-:S04]  /*1c20*/  ISETP.NE.AND P3, PT, R101, RZ, PT ;  /* 0x000000ff6500720c */ /* 0x000fc80003f65270 */
[----:B------:R-:W-:Y:S02]  /*1c30*/  P2R R101, PR, RZ, 0x8 ;  /* 0x00000008ff657803 */ /* 0x000fe40000000000 */
[----:B------:R-:W-:-:S04]  /*1c40*/  ISETP.NE.AND P3, PT, R103, RZ, PT ;  /* 0x000000ff6700720c */ /* 0x000fc80003f65270 */
[----:B------:R-:W-:Y:S02]  /*1c50*/  P2R R103, PR, RZ, 0x8 ;  /* 0x00000008ff677803 */ /* 0x000fe40000000000 */
[----:B------:R-:W-:Y:S01]  /*1c60*/  ISETP.NE.AND P3, PT, R71, RZ, PT ;  /* 0x000000ff4700720c */ /* 0x000fe20003f65270 */
[----:B-1----:R-:W-:Y:S01]  /*1c70*/  HADD2.F32 R69, -RZ, R69.H0_H0 ;  /* 0x20000045ff457230 */ /* 0x002fe20000004100 */
[----:B------:R-:W-:-:S04]  /*1c80*/  FSEL R28, R28, RZ, !P2 ;  /* 0x000000ff1c1c7208 */ /* 0x000fc80005000000 */
[----:B------:R-:W-:Y:S01]  /*1c90*/  FMUL R61, R61, R69 ;  /* 0x000000453d3d7220 */ /* 0x000fe20000400000 */
[----:B------:R-:W-:Y:S02]  /*1ca0*/  P2R R104, PR, RZ, 0x8 ;  /* 0x00000008ff687803 */ /* 0x000fe40000000000 */
[----:B------:R-:W-:Y:S02]  /*1cb0*/  ISETP.NE.AND P3, PT, R74, RZ, PT ;  /* 0x000000ff4a00720c */ /* 0x000fe40003f65270 */
[----:B------:R-:W-:Y:S02]  /*1cc0*/  FSEL R74, R61, RZ, !P5 ;  /* 0x000000ff3d4a7208 */ /* 0x000fe40006800000 */
[----:B------:R-:W-:Y:S02]  /*1cd0*/  FSEL R61, R28, RZ, P1 ;  /* 0x000000ff1c3d7208 */ /* 0x000fe40000800000 */
[----:B------:R-:W-:Y:S01]  /*1ce0*/  ISETP.NE.AND P1, PT, R96, RZ, PT ;  /* 0x000000ff6000720c */ /* 0x000fe20003f25270 */
[----:B--2---:R-:W-:-:S03]  /*1cf0*/  HADD2.F32 R68, -RZ, R68.H0_H0 ;  /* 0x20000044ff447230 */ /* 0x004fc60000004100 */
[----:B------:R-:W-:-:S04]  /*1d00*/  FSEL R11, R11, RZ, !P1 ;  /* 0x000000ff0b0b7208 */ /* 0x000fc80004800000 */
[----:B------:R-:W-:Y:S02]  /*1d10*/  FSEL R11, R11, RZ, P0 ;  /* 0x000000ff0b0b7208 */ /* 0x000fe40000000000 */
[----:B------:R-:W-:Y:S01]  /*1d20*/  ISETP.NE.AND P0, PT, R98, RZ, PT ;  /* 0x000000ff6200720c */ /* 0x000fe20003f05270 */
[----:B------:R-:W-:Y:S01]  /*1d30*/  FMUL R62, R62, R68 ;  /* 0x000000443e3e7220 */ /* 0x000fe20000400000 */
[----:B------:R-:W-:Y:S02]  /*1d40*/  FMUL R71, R60, R69 ;  /* 0x000000453c477220 */ /* 0x000fe40000400000 */
[----:B------:R-:W-:Y:S02]  /*1d50*/  FSEL R29, R29, RZ, !P0 ;  /* 0x000000ff1d1d7208 */ /* 0x000fe40004000000 */
[----:B------:R-:W-:Y:S02]  /*1d60*/  FSEL R60, R72, RZ, !P6 ;  /* 0x000000ff483c7208 */ /* 0x000fe40007000000 */
[----:B------:R-:W-:-:S02]  /*1d70*/  FSEL R72, R62, RZ, !P6 ;  /* 0x000000ff3e487208 */ /* 0x000fc40007000000 */
[----:B------:R-:W-:Y:S02]  /*1d80*/  FSEL R62, R29, RZ, P4 ;  /* 0x000000ff1d3e7208 */ /* 0x000fe40002000000 */
[----:B------:R-:W-:Y:S01]  /*1d90*/  ISETP.NE.AND P4, PT, R105, RZ, PT ;  /* 0x000000ff6900720c */ /* 0x000fe20003f85270 */
[----:B------:R-:W-:-:S03]  /*1da0*/  FMUL R63, R63, R68 ;  /* 0x000000443f3f7220 */ /* 0x000fc60000400000 */
[----:B------:R-:W-:Y:S02]  /*1db0*/  FSEL R10, R10, RZ, !P4 ;  /* 0x000000ff0a0a7208 */ /* 0x000fe40006000000 */
[----:B------:R-:W-:Y:S02]  /*1dc0*/  FSEL R52, R57, RZ, !P5 ;  /* 0x000000ff39347208 */ /* 0x000fe40006800000 */
[----:B------:R-:W-:Y:S02]  /*1dd0*/  FSEL R57, R73, RZ, !P5 ;  /* 0x000000ff49397208 */ /* 0x000fe40006800000 */
[----:B------:R-:W-:Y:S02]  /*1de0*/  FSEL R10, R10, RZ, P3 ;  /* 0x000000ff0a0a7208 */ /* 0x000fe40001800000 */
[----:B------:R-:W-:Y:S02]  /*1df0*/  FSEL R73, R63, RZ, !P5 ;  /* 0x000000ff3f497208 */ /* 0x000fe40006800000 */
[----:B------:R-:W-:-:S02]  /*1e00*/  ISETP.NE.AND P3, PT, R104, RZ, PT ;  /* 0x000000ff6800720c */ /* 0x000fc40003f65270 */
[----:B------:R-:W-:Y:S02]  /*1e10*/  ISETP.NE.AND P5, PT, R100, RZ, PT ;  /* 0x000000ff6400720c */ /* 0x000fe40003fa5270 */
[----:B------:R-:W-:Y:S02]  /*1e20*/  FSEL R59, R59, RZ, !P2 ;  /* 0x000000ff3b3b7208 */ /* 0x000fe40005000000 */
[----:B------:R-:W-:Y:S01]  /*1e30*/  LOP3.LUT R97, R5, 0x19, R70, 0xfe, !PT ;  /* 0x0000001905617812 */ /* 0x000fe200078efe46 */
[----:B------:R-:W5:Y:S01]  /*1e40*/  HMMA.16816.F32 R12, R24, R30, R12 ;  /* 0x0000001e180c723c */ /* 0x000f62000000180c */
[----:B------:R-:W-:Y:S02]  /*1e50*/  FSEL R29, R52, RZ, P3 ;  /* 0x000000ff341d7208 */ /* 0x000fe40001800000 */
[----:B------:R-:W-:Y:S02]  /*1e60*/  ISETP.NE.AND P3, PT, R103, RZ, PT ;  /* 0x000000ff6700720c */ /* 0x000fe40003f65270 */
[----:B------:R-:W-:-:S02]  /*1e70*/  FSEL R96, R59, RZ, P5 ;  /* 0x000000ff3b607208 */ /* 0x000fc40002800000 */
[----:B------:R-:W-:Y:S01]  /*1e80*/  FSEL R58, R58, RZ, !P1 ;  /* 0x000000ff3a3a7208 */ /* 0x000fe20004800000 */
[C---:B------:R-:W5:Y:S01]  /*1e90*/  HMMA.16816.F32 R32, R48.reuse, R54, R32 ;  /* 0x000000363020723c */ /* 0x040f620000001820 */
[----:B------:R-:W-:Y:S02]  /*1ea0*/  ISETP.GE.AND P5, PT, R97, R4, PT ;  /* 0x000000046100720c */ /* 0x000fe40003fa6270 */
[----:B------:R-:W-:Y:S02]  /*1eb0*/  FSEL R58, R58, RZ, P3 ;  /* 0x000000ff3a3a7208 */ /* 0x000fe40001800000 */
[----:B------:R-:W-:Y:S02]  /*1ec0*/  ISETP.NE.AND P3, PT, R101, RZ, PT ;  /* 0x000000ff6500720c */ /* 0x000fe40003f65270 */
[----:B------:R-:W-:Y:S01]  /*1ed0*/  FSEL R79, R79, RZ, !P5 ;  /* 0x000000ff4f4f7208 */ /* 0x000fe20006800000 */
[----:B------:R-:W5:Y:S01]  /*1ee0*/  HMMA.16816.F32 R36, R48, R64, R36 ;  /* 0x000000403024723c */ /* 0x000f620000001824 */
[----:B------:R-:W-:-:S02]  /*1ef0*/  FSEL R53, R53, RZ, !P6 ;  /* 0x000000ff35357208 */ /* 0x000fc40007000000 */
[----:B------:R-:W-:Y:S02]  /*1f00*/  FSEL R79, R79, RZ, P3 ;  /* 0x000000ff4f4f7208 */ /* 0x000fe40001800000 */
[----:B------:R-:W-:Y:S02]  /*1f10*/  FSEL R71, R71, RZ, !P6 ;  /* 0x000000ff47477208 */ /* 0x000fe40007000000 */
[----:B------:R-:W-:Y:S02]  /*1f20*/  ISETP.NE.AND P3, PT, R102, RZ, PT ;  /* 0x000000ff6600720c */ /* 0x000fe40003f65270 */
[----:B------:R-:W-:Y:S02]  /*1f30*/  ISETP.NE.AND P6, PT, R106, RZ, PT ;  /* 0x000000ff6a00720c */ /* 0x000fe40003fc5270 */
[----:B------:R-:W-:Y:S02]  /*1f40*/  FSEL R92, R92, RZ, !P0 ;  /* 0x000000ff5c5c7208 */ /* 0x000fe40004000000 */
[----:B------:R-:W-:Y:S01]  /*1f50*/  FSEL R93, R93, RZ, !P3 ;  /* 0x000000ff5d5d7208 */ /* 0x000fe20005800000 */
[----:B------:R5:W5:Y:S01]  /*1f60*/  HMMA.16816.F32 R40, R48, R66, R40 ;  /* 0x000000423028723c */ /* 0x000b620000001828 */
[----:B------:R-:W-:-:S02]  /*1f70*/  FSEL R92, R92, RZ, P6 ;  /* 0x000000ff5c5c7208 */ /* 0x000fc40003000000 */
[----:B------:R-:W-:Y:S02]  /*1f80*/  ISETP.NE.AND P3, PT, R99, RZ, PT ;  /* 0x000000ff6300720c */ /* 0x000fe40003f65270 */
[----:B------:R-:W-:Y:S02]  /*1f90*/  ISETP.GT.U32.AND P6, PT, R95, R70, PT ;  /* 0x000000465f00720c */ /* 0x000fe40003fc4070 */
[----:B------:R-:W-:Y:S01]  /*1fa0*/  FSEL R93, R93, RZ, P3 ;  /* 0x000000ff5d5d7208 */ /* 0x000fe20001800000 */
[----:B------:R-:W5:Y:S01]  /*1fb0*/  HMMA.16816.F32 R16, R24, R80, R16 ;  /* 0x000000501810723c */ /* 0x000f620000001810 */
[----:B------:R-:W-:Y:S02]  /*1fc0*/  ISETP.NE.AND P3, PT, R94, RZ, PT ;  /* 0x000000ff5e00720c */ /* 0x000fe40003f65270 */
[----:B------:R-:W-:Y:S02]  /*1fd0*/  FSEL R28, R53, RZ, P6 ;  /* 0x000000ff351c7208 */ /* 0x000fe40003000000 */
[----:B------:R-:W-:-:S02]  /*1fe0*/  LOP3.LUT R59, R5, R78, RZ, 0xfc, !PT ;  /* 0x0000004e053b7212 */ /* 0x000fc400078efcff */
[----:B------:R-:W-:Y:S01]  /*1ff0*/  FSEL R56, R56, RZ, !P4 ;  /* 0x000000ff38387208 */ /* 0x000fe20006000000 */
[----:B-----5:R-:W5:Y:S01]  /*2000*/  HMMA.16816.F32 R12, R48, R86, R12 ;  /* 0x00000056300c723c */ /* 0x020f62000000180c */
[----:B------:R-:W-:Y:S02]  /*2010*/  FSEL R11, R11, RZ, !P3 ;  /* 0x000000ff0b0b7208 */ /* 0x000fe40005800000 */
[----:B------:R-:W-:Y:S02]  /*2020*/  FSEL R52, R61, RZ, !P3 ;  /* 0x000000ff3d347208 */ /* 0x000fe40005800000 */
[----:B------:R-:W-:Y:S02]  /*2030*/  FSEL R10, R10, RZ, !P3 ;  /* 0x000000ff0a0a7208 */ /* 0x000fe40005800000 */
[----:B------:R-:W-:Y:S02]  /*2040*/  FSEL R29, R29, RZ, !P3 ;  /* 0x000000ff1d1d7208 */ /* 0x000fe40005800000 */
[----:B------:R-:W-:-:S02]  /*2050*/  FSEL R28, R28, RZ, !P3 ;  /* 0x000000ff1c1c7208 */ /* 0x000fc40005800000 */
[----:B------:R-:W-:Y:S01]  /*2060*/  FSEL R53, R62, RZ, !P3 ;  /* 0x000000ff3e357208 */ /* 0x000fe20005800000 */
[----:B------:R-:W-:Y:S01]  /*2070*/  FMUL R33, R33, R69 ;  /* 0x0000004521217220 */ /* 0x000fe20000400000 */
[----:B------:R-:W-:Y:S01]  /*2080*/  ISETP.GE.AND P3, PT, R59, R4, PT ;  /* 0x000000043b00720c */ /* 0x000fe20003f66270 */
[----:B------:R-:W-:Y:S01]  /*2090*/  FMUL R35, R35, R68 ;  /* 0x0000004423237220 */ /* 0x000fe20000400000 */
[----:B------:R-:W-:Y:S02]  /*20a0*/  FSEL R63, R56, RZ, P6 ;  /* 0x000000ff383f7208 */ /* 0x000fe40003000000 */
[----:B------:R-:W-:Y:S02]  /*20b0*/  LOP3.LUT R54, R75, 0x28, R76, 0xfe, !PT ;  /* 0x000000284b367812 */ /* 0x000fe400078efe4c */
[----:B------:R-:W-:Y:S02]  /*20c0*/  LOP3.LUT R76, R76, 0x20, R75, 0xfe, !PT ;  /* 0x000000204c4c7812 */ /* 0x000fe400078efe4b */
[----:B------:R-:W-:-:S02]  /*20d0*/  LOP3.LUT R31, R70, 0x29, RZ, 0xfc, !PT ;  /* 0x00000029461f7812 */ /* 0x000fc400078efcff */
[----:B------:R-:W-:Y:S01]  /*20e0*/  FSEL R56, R60, RZ, !P3 ;  /* 0x000000ff3c387208 */ /* 0x000fe20005800000 */
[----:B------:R-:W-:Y:S01]  /*20f0*/  FMUL R36, R36, R69 ;  /* 0x0000004524247220 */ /* 0x000fe20000400000 */
[----:B------:R-:W-:Y:S01]  /*2100*/  FSEL R61, R58, RZ, !P3 ;  /* 0x000000ff3a3d7208 */ /* 0x000fe20005800000 */
[----:B------:R-:W-:Y:S01]  /*2110*/  FMUL R30, R38, R68 ;  /* 0x00000044261e7220 */ /* 0x000fe20000400000 */
[----:B------:R-:W-:Y:S01]  /*2120*/  FSEL R60, R63, RZ, !P3 ;  /* 0x000000ff3f3c7208 */ /* 0x000fe20005800000 */
[----:B------:R-:W5:Y:S01]  /*2130*/  HMMA.16816.F32 R44, R48, R84, R44 ;  /* 0x00000054302c723c */ /* 0x000f62000000182c */
[----:B------:R-:W-:Y:S02]  /*2140*/  FSEL R57, R57, RZ, !P3 ;  /* 0x000000ff39397208 */ /* 0x000fe40005800000 */
[----:B------:R-:W-:Y:S02]  /*2150*/  FSEL R58, R96, RZ, !P3 ;  /* 0x000000ff603a7208 */ /* 0x000fe40005800000 */
[----:B------:R-:W-:-:S02]  /*2160*/  FSEL R59, R92, RZ, !P3 ;  /* 0x000000ff5c3b7208 */ /* 0x000fc40005800000 */
[----:B------:R-:W-:Y:S02]  /*2170*/  FSEL R62, R93, RZ, !P3 ;  /* 0x000000ff5d3e7208 */ /* 0x000fe40005800000 */
[----:B------:R-:W-:Y:S02]  /*2180*/  FSEL R63, R79, RZ, !P3 ;  /* 0x000000ff4f3f7208 */ /* 0x000fe40005800000 */
[----:B------:R-:W-:Y:S02]  /*2190*/  FSEL R66, R33, RZ, !P1 ;  /* 0x000000ff21427208 */ /* 0x000fe40004800000 */
[----:B------:R-:W-:Y:S01]  /*21a0*/  FSEL R67, R35, RZ, !P1 ;  /* 0x000000ff23437208 */ /* 0x000fe20004800000 */
[----:B------:R-:W-:Y:S01]  /*21b0*/  FMUL R37, R37, R69 ;  /* 0x0000004525257220 */ /* 0x000fe20000400000 */
[-C--:B------:R-:W-:Y:S01]  /*21c0*/  ISETP.GT.U32.AND P3, PT, R76, R31.reuse, PT ;  /* 0x0000001f4c00720c */ /* 0x080fe20003f64070 */
[-C--:B------:R-:W-:Y:S01]  /*21d0*/  FMUL R39, R39, R68.reuse ;  /* 0x0000004427277220 */ /* 0x080fe20000400000 */
[----:B------:R-:W-:Y:S01]  /*21e0*/  ISETP.GT.U32.AND P1, PT, R54, R31, PT ;  /* 0x0000001f3600720c */ /* 0x000fe20003f24070 */
[----:B------:R-:W-:Y:S01]  /*21f0*/  FMUL R32, R32, R69 ;  /* 0x0000004520207220 */ /* 0x000fe20000400000 */
[----:B------:R-:W-:Y:S01]  /*2200*/  LOP3.LUT R31, R70, 0x20, RZ, 0xfc, !PT ;  /* 0x00000020461f7812 */ /* 0x000fe200078efcff */
[----:B------:R-:W-:Y:S01]  /*2210*/  FMUL R34, R34, R68 ;  /* 0x0000004422227220 */ /* 0x000fe20000400000 */
[----:B------:R-:W-:Y:S01]  /*2220*/  LOP3.LUT R33, R70, 0x21, RZ, 0xfc, !PT ;  /* 0x0000002146217812 */ /* 0x000fe200078efcff */
[----:B------:R-:W5:Y:S01]  /*2230*/  HMMA.16816.F32 R20, R24, R82, R20 ;  /* 0x000000521814723c */ /* 0x000f620000001814 */
[----:B------:R-:W-:-:S02]  /*2240*/  FSEL R36, R36, RZ, !P2 ;  /* 0x000000ff24247208 */ /* 0x000fc40005000000 */
[----:B------:R-:W-:Y:S02]  /*2250*/  FSEL R30, R30, RZ, !P2 ;  /* 0x000000ff1e1e7208 */ /* 0x000fe40005000000 */
[----:B------:R-:W-:Y:S02]  /*2260*/  ISETP.GT.U32.AND P2, PT, R76, R31, PT ;  /* 0x0000001f4c00720c */ /* 0x000fe40003f44070 */
[----:B------:R-:W-:Y:S02]  /*2270*/  FSEL R37, R37, RZ, !P0 ;  /* 0x000000ff25257208 */ /* 0x000fe40004000000 */
[----:B------:R-:W-:Y:S02]  /*2280*/  FSEL R31, R39, RZ, !P0 ;  /* 0x000000ff271f7208 */ /* 0x000fe40004000000 */
[----:B------:R-:W-:Y:S01]  /*2290*/  FSEL R65, R32, RZ, !P4 ;  /* 0x000000ff20417208 */ /* 0x000fe20006000000 */
[----:B------:R-:W-:Y:S01]  /*22a0*/  FMUL R32, R40, R69 ;  /* 0x0000004528207220 */ /* 0x000fe20000400000 */
[----:B------:R-:W-:Y:S01]  /*22b0*/  ISETP.GT.U32.AND P0, PT, R76, R33, PT ;  /* 0x000000214c00720c */ /* 0x000fe20003f04070 */
[-C--:B------:R-:W-:Y:S01]  /*22c0*/  FMUL R33, R42, R68.reuse ;  /* 0x000000442a217220 */ /* 0x080fe20000400000 */
[----:B------:R-:W-:Y:S01]  /*22d0*/  FSEL R64, R34, RZ, !P4 ;  /* 0x000000ff22407208 */ /* 0x000fe20006000000 */
[----:B------:R-:W-:Y:S01]  /*22e0*/  FMUL R34, R41, R69 ;  /* 0x0000004529227220 */ /* 0x000fe20000400000 */
[----:B------:R-:W-:Y:S01]  /*22f0*/  ISETP.NE.AND P4, PT, R77, RZ, PT ;  /* 0x000000ff4d00720c */ /* 0x000fe20003f85270 */
[----:B------:R-:W-:Y:S01]  /*2300*/  FMUL R43, R43, R68 ;  /* 0x000000442b2b7220 */ /* 0x000fe20000400000 */
[C-C-:B------:R-:W-:Y:S01]  /*2310*/  LOP3.LUT R35, R5.reuse, 0x28, R70.reuse, 0xfe, !PT ;  /* 0x0000002805237812 */ /* 0x140fe200078efe46 */
[----:B------:R-:W5:Y:S01]  /*2320*/  HMMA.16816.F32 R16, R48, R88, R16 ;  /* 0x000000583010723c */ /* 0x000f620000001810 */
[----:B------:R-:W-:-:S02]  /*2330*/  LOP3.LUT R39, R5, 0x29, R70, 0xfe, !PT ;  /* 0x0000002905277812 */ /* 0x000fc400078efe46 */
[----:B------:R-:W-:Y:S02]  /*2340*/  FSEL R32, R32, RZ, !P4 ;  /* 0x000000ff20207208 */ /* 0x000fe40006000000 */
[----:B------:R-:W-:Y:S01]  /*2350*/  FSEL R33, R33, RZ, !P4 ;  /* 0x000000ff21217208 */ /* 0x000fe20006000000 */
[----:B-----5:R-:W-:Y:S01]  /*2360*/  FMUL R13, R13, R69 ;  /* 0x000000450d0d7220 */ /* 0x020fe20000400000 */
[----:B------:R-:W-:Y:S01]  /*2370*/  ISETP.GE.AND P4, PT, R35, R4, PT ;  /* 0x000000042300720c */ /* 0x000fe20003f86270 */
[----:B------:R-:W-:Y:S01]  /*2380*/  FMUL R15, R15, R68 ;  /* 0x000000440f0f7220 */ /* 0x000fe20000400000 */
[----:B------:R-:W-:Y:S02]  /*2390*/  FSEL R34, R34, RZ, !P5 ;  /* 0x000000ff22227208 */ /* 0x000fe40006800000 */
[----:B------:R-:W-:Y:S02]  /*23a0*/  FSEL R35, R43, RZ, !P5 ;  /* 0x000000ff2b237208 */ /* 0x000fe40006800000 */
[----:B------:R-:W-:-:S04]  /*23b0*/  ISETP.GE.AND P5, PT, R39, R4, PT ;  /* 0x000000042700720c */ /* 0x000fc80003fa6270 */
[----:B------:R-:W-:Y:S02]  /*23c0*/  FSEL R75, R13, RZ, !P5 ;  /* 0x000000ff0d4b7208 */ /* 0x000fe40006800000 */
[----:B------:R-:W-:Y:S02]  /*23d0*/  FSEL R77, R15, RZ, !P5 ;  /* 0x000000ff0f4d7208 */ /* 0x000fe40006800000 */
[C-C-:B------:R-:W-:Y:S02]  /*23e0*/  LOP3.LUT R15, R5.reuse, 0x21, R70.reuse, 0xfe, !PT ;  /* 0x00000021050f7812 */ /* 0x140fe400078efe46 */
[----:B------:R-:W-:Y:S01]  /*23f0*/  LOP3.LUT R13, R5, 0x20, R70, 0xfe, !PT ;  /* 0x00000020050d7812 */ /* 0x000fe200078efe46 */
[-C--:B------:R-:W-:Y:S01]  /*2400*/  FMUL R44, R44, R69.reuse ;  /* 0x000000452c2c7220 */ /* 0x080fe20000400000 */
[----:B------:R-:W-:Y:S01]  /*2410*/  FSEL R75, R75, RZ, P3 ;  /* 0x000000ff4b4b7208 */ /* 0x000fe20001800000 */
[----:B------:R-:W-:Y:S01]  /*2420*/  FMUL R45, R45, R69 ;  /* 0x000000452d2d7220 */ /* 0x000fe20000400000 */
[----:B------:R-:W-:Y:S01]  /*2430*/  FSEL R77, R77, RZ, P1 ;  /* 0x000000ff4d4d7208 */ /* 0x000fe20000800000 */
[-C--:B------:R-:W-:Y:S01]  /*2440*/  FMUL R47, R47, R68.reuse ;  /* 0x000000442f2f7220 */ /* 0x080fe20000400000 */
[----:B------:R-:W-:Y:S01]  /*2450*/  FMUL R46, R46, R68 ;  /* 0x000000442e2e7220 */ /* 0x000fe20000400000 */
[----:B------:R-:W-:-:S02]  /*2460*/  ISETP.GE.AND P3, PT, R15, R4, PT ;  /* 0x000000040f00720c */ /* 0x000fc40003f66270 */
[----:B------:R-:W-:Y:S01]  /*2470*/  ISETP.GE.AND P1, PT, R13, R4, PT ;  /* 0x000000040d00720c */ /* 0x000fe20003f26270 */
[----:B------:R-:W5:Y:S01]  /*2480*/  HMMA.16816.F32 R20, R48, R90, R20 ;  /* 0x0000005a3014723c */ /* 0x000f620000001814 */
[----:B------:R-:W-:Y:S01]  /*2490*/  LOP3.LUT R15, R70, 0x31, RZ, 0xfc, !PT ;  /* 0x00000031460f7812 */ /* 0x000fe200078efcff */
[----:B------:R-:W-:Y:S01]  /*24a0*/  FMUL R12, R12, R69 ;  /* 0x000000450c0c7220 */ /* 0x000fe20000400000 */
[----:B------:R-:W-:Y:S01]  /*24b0*/  FMUL R14, R14, R68 ;  /* 0x000000440e0e7220 */ /* 0x000fe20000400000 */
[----:B------:R-:W-:Y:S02]  /*24c0*/  FSEL R45, R45, RZ, !P3 ;  /* 0x000000ff2d2d7208 */ /* 0x000fe40005800000 */
[----:B------:R-:W-:Y:S02]  /*24d0*/  FSEL R78, R47, RZ, !P3 ;  /* 0x000000ff2f4e7208 */ /* 0x000fe40005800000 */
[----:B------:R-:W-:Y:S02]  /*24e0*/  FSEL R44, R44, RZ, !P1 ;  /* 0x000000ff2c2c7208 */ /* 0x000fe40004800000 */
[----:B------:R-:W-:-:S02]  /*24f0*/  FSEL R79, R46, RZ, !P1 ;  /* 0x000000ff2e4f7208 */ /* 0x000fc40004800000 */
[-C--:B------:R-:W-:Y:S02]  /*2500*/  ISETP.GT.U32.AND P3, PT, R76, R15.reuse, PT ;  /* 0x0000000f4c00720c */ /* 0x080fe40003f64070 */
[----:B------:R-:W-:Y:S02]  /*2510*/  ISETP.GT.U32.AND P1, PT, R54, R15, PT ;  /* 0x0000000f3600720c */ /* 0x000fe40003f24070 */
[----:B------:R-:W-:Y:S02]  /*2520*/  LOP3.LUT R41, R70, 0x28, RZ, 0xfc, !PT ;  /* 0x0000002846297812 */ /* 0x000fe400078efcff */
[----:B------:R-:W-:Y:S01]  /*2530*/  LOP3.LUT R15, R5, 0x30, R70, 0xfe, !PT ;  /* 0x00000030050f7812 */ /* 0x000fe200078efe46 */
[----:B------:R-:W-:Y:S01]  /*2540*/  FMUL R16, R16, R69 ;  /* 0x0000004510107220 */ /* 0x000fe20000400000 */
[----:B------:R-:W-:Y:S02]  /*2550*/  FSEL R12, R12, RZ, !P4 ;  /* 0x000000ff0c0c7208 */ /* 0x000fe40006000000 */
[----:B------:R-:W-:-:S02]  /*2560*/  FSEL R14, R14, RZ, !P4 ;  /* 0x000000ff0e0e7208 */ /* 0x000fc40006000000 */
[----:B------:R-:W-:Y:S02]  /*2570*/  FSEL R81, R45, RZ, P0 ;  /* 0x000000ff2d517208 */ /* 0x000fe40000000000 */
[----:B------:R-:W-:Y:S02]  /*2580*/  LOP3.LUT R39, R70, 0x30, RZ, 0xfc, !PT ;  /* 0x0000003046277812 */ /* 0x000fe400078efcff */
[----:B------:R-:W-:Y:S02]  /*2590*/  ISETP.GT.U32.AND P4, PT, R76, R41, PT ;  /* 0x000000294c00720c */ /* 0x000fe40003f84070 */
[----:B------:R-:W-:Y:S02]  /*25a0*/  LOP3.LUT R13, R70, 0x38, RZ, 0xfc, !PT ;  /* 0x00000038460d7812 */ /* 0x000fe400078efcff */
[----:B------:R-:W-:Y:S02]  /*25b0*/  ISETP.GE.AND P0, PT, R15, R4, PT ;  /* 0x000000040f00720c */ /* 0x000fe40003f06270 */
[----:B------:R-:W-:Y:S01]  /*25c0*/  LOP3.LUT R15, R5, 0x31, R70, 0xfe, !PT ;  /* 0x00000031050f7812 */ /* 0x000fe200078efe46 */
[----:B------:R-:W-:Y:S01]  /*25d0*/  FMUL R17, R17, R69 ;  /* 0x0000004511117220 */ /* 0x000fe20000400000 */
[----:B------:R-:W-:-:S02]  /*25e0*/  FSEL R55, R14, RZ, P6 ;  /* 0x000000ff0e377208 */ /* 0x000fc40003000000 */
[----:B------:R-:W-:Y:S02]  /*25f0*/  FSEL R80, R44, RZ, P2 ;  /* 0x000000ff2c507208 */ /* 0x000fe40001000000 */
[----:B------:R-:W-:Y:S02]  /*2600*/  ISETP.GT.U32.AND P6, PT, R76, R39, PT ;  /* 0x000000274c00720c */ /* 0x000fe40003fc4070 */
[----:B------:R-:W-:Y:S02]  /*2610*/  ISETP.GT.U32.AND P2, PT, R54, R13, PT ;  /* 0x0000000d3600720c */ /* 0x000fe40003f44070 */
[----:B------:R-:W-:Y:S02]  /*2620*/  FSEL R16, R16, RZ, !P0 ;  /* 0x000000ff10107208 */ /* 0x000fe40004000000 */
[----:B------:R-:W-:Y:S02]  /*2630*/  FSEL R69, R12, RZ, P4 ;  /* 0x000000ff0c457208 */ /* 0x000fe40002000000 */
[----:B------:R-:W-:Y:S01]  /*2640*/  LOP3.LUT R13, R70, 0x39, RZ, 0xfc, !PT ;  /* 0x00000039460d7812 */ /* 0x000fe200078efcff */
[----:B------:R-:W-:Y:S06]  /*2650*/  BAR.SYNC 0x0 ;  /* 0x0000000000007b1d */ /* 0x000fec0000000000 */
[----:B------:R-:W-:Y:S01]  /*2660*/  ISETP.GE.AND P4, PT, R15, R4, PT ;  /* 0x000000040f00720c */ /* 0x000fe20003f86270 */
[----:B------:R-:W-:Y:S01]  /*2670*/  IMAD.SHL.U32 R6, R6, 0x2, RZ ;  /* 0x0000000206067824 */ /* 0x000fe200078e00ff */
[----:B------:R-:W-:-:S02]  /*2680*/  FSEL R82, R16, RZ, P6 ;  /* 0x000000ff10527208 */ /* 0x000fc40003000000 */
[----:B------:R-:W-:Y:S02]  /*2690*/  ISETP.GT.U32.AND P6, PT, R54, R13, PT ;  /* 0x0000000d3600720c */ /* 0x000fe40003fc4070 */
[----:B------:R-:W-:Y:S02]  /*26a0*/  FSEL R17, R17, RZ, !P4 ;  /* 0x000000ff11117208 */ /* 0x000fe40006000000 */
[----:B------:R-:W-:Y:S01]  /*26b0*/  LOP3.LUT R13, R5, R76, RZ, 0xfc, !PT ;  /* 0x0000004c050d7212 */ /* 0x000fe200078efcff */
[----:B------:R-:W-:Y:S01]  /*26c0*/  FMUL R18, R18, R68 ;  /* 0x0000004412127220 */ /* 0x000fe20000400000 */
[----:B-----5:R-:W-:Y:S02]  /*26d0*/  LOP3.LUT R21, R6, R9, RZ, 0xfc, !PT ;  /* 0x0000000906157212 */ /* 0x020fe400078efcff */
[----:B------:R-:W-:Y:S02]  /*26e0*/  FSEL R9, R17, RZ, P3 ;  /* 0x000000ff11097208 */ /* 0x000fe40001800000 */
[----:B------:R-:W-:-:S02]  /*26f0*/  ISETP.GE.AND P3, PT, R13, R4, PT ;  /* 0x000000040d00720c */ /* 0x000fc40003f66270 */
[--C-:B------:R-:W-:Y:S01]  /*2700*/  LOP3.LUT R13, R5, 0x39, R70.reuse, 0xfe, !PT ;  /* 0x00000039050d7812 */ /* 0x100fe200078efe46 */
[----:B------:R-:W-:Y:S01]  /*2710*/  IMAD.SHL.U32 R6, R8, 0x4, RZ ;  /* 0x0000000408067824 */ /* 0x000fe200078e00ff */
[----:B------:R-:W-:Y:S01]  /*2720*/  FSEL R18, R18, RZ, !P0 ;  /* 0x000000ff12127208 */ /* 0x000fe20004000000 */
[--C-:B------:R-:W-:Y:S01]  /*2730*/  IMAD R7, R7, 0x44, R70.reuse ;  /* 0x0000004407077824 */ /* 0x100fe200078e0246 */
[----:B------:R-:W-:Y:S01]  /*2740*/  ISETP.GE.AND P0, PT, R13, R4, PT ;  /* 0x000000040d00720c */ /* 0x000fe20003f06270 */
[-C--:B------:R-:W-:Y:S01]  /*2750*/  FMUL R19, R19, R68.reuse ;  /* 0x0000004413137220 */ /* 0x080fe20000400000 */
[----:B------:R-:W-:Y:S02]  /*2760*/  ISETP.GT.U32.AND P5, PT, R54, R39, PT ;  /* 0x000000273600720c */ /* 0x000fe40003fa4070 */
[----:B------:R-:W-:Y:S01]  /*2770*/  LOP3.LUT R15, R5, 0x38, R70, 0xfe, !PT ;  /* 0x00000038050f7812 */ /* 0x000fe200078efe46 */
[----:B------:R-:W-:Y:S01]  /*2780*/  FMUL R70, R23, R68 ;  /* 0x0000004417467220 */ /* 0x000fe20000400000 */
[----:B------:R-:W-:Y:S01]  /*2790*/  LOP3.LUT R13, R5, R54, RZ, 0xfc, !PT ;  /* 0x00000036050d7212 */ /* 0x000fe200078efcff */
[----:B------:R-:W-:Y:S01]  /*27a0*/  FMUL R54, R22, R68 ;  /* 0x0000004416367220 */ /* 0x000fe20000400000 */
[----:B------:R-:W-:Y:S01]  /*27b0*/  LOP3.LUT R68, R6, 0x3c, RZ, 0xc0, !PT ;  /* 0x0000003c06447812 */ /* 0x000fe200078ec0ff */
[----:B------:R-:W-:Y:S01]  /*27c0*/  STS.64 [R7.X4+0x880], R56 ;  /* 0x0008803807007388 */ /* 0x000fe20000004a00 */
[----:B------:R-:W-:-:S03]  /*27d0*/  FSEL R84, R18, RZ, P5 ;  /* 0x000000ff12547208 */ /* 0x000fc60002800000 */
[----:B------:R-:W-:Y:S01]  /*27e0*/  IMAD R6, R21, 0x44, R68 ;  /* 0x0000004415067824 */ /* 0x000fe200078e0244 */
[----:B------:R-:W-:Y:S01]  /*27f0*/  FSEL R76, R19, RZ, !P4 ;  /* 0x000000ff134c7208 */ /* 0x000fe20006000000 */
[----:B------:R1:W-:Y:S01]  /*2800*/  STS.64 [R7.X4], R28 ;  /* 0x0000001c07007388 */ /* 0x0003e20000004a00 */
[-C--:B------:R-:W-:Y:S02]  /*2810*/  ISETP.GE.AND P5, PT, R15, R4.reuse, PT ;  /* 0x000000040f00720c */ /* 0x080fe40003fa6270 */
[----:B------:R-:W-:Y:S01]  /*2820*/  ISETP.GE.AND P4, PT, R13, R4, PT ;  /* 0x000000040d00720c */ /* 0x000fe20003f86270 */
[----:B------:R-:W-:Y:S04]  /*2830*/  STS.64 [R7.X4+0x20], R10 ;  /* 0x0000200a07007388 */ /* 0x000fe80000004a00 */
[----:B------:R-:W-:Y:S04]  /*2840*/  STS.64 [R7.X4+0x8a0], R60 ;  /* 0x0008a03c07007388 */ /* 0x000fe80000004a00 */
[----:B------:R-:W-:Y:S01]  /*2850*/  STS.64 [R7.X4+0x40], R52 ;  /* 0x0000403407007388 */ /* 0x000fe20000004a00 */
[----:B-1----:R-:W-:-:S03]  /*2860*/  FSEL R28, R65, RZ, !P3 ;  /* 0x000000ff411c7208 */ /* 0x002fc60005800000 */
[----:B------:R-:W-:Y:S01]  /*2870*/  STS.64 [R7.X4+0x8c0], R58 ;  /* 0x0008c03a07007388 */ /* 0x000fe20000004a00 */
[----:B------:R-:W-:-:S03]  /*2880*/  FSEL R29, R66, RZ, !P3 ;  /* 0x000000ff421d7208 */ /* 0x000fc60005800000 */
[----:B------:R-:W-:Y:S04]  /*2890*/  STS.64 [R7.X4+0x8e0], R62 ;  /* 0x0008e03e07007388 */ /* 0x000fe80000004a00 */
[----:B------:R-:W-:Y:S04]  /*28a0*/  STS.64 [R7.X4+0x60], RZ ;  /* 0x000060ff07007388 */ /* 0x000fe80000004a00 */
        /* <DEDUP_REMOVED lines=8> */
[----:B------:R-:W-:Y:S06]  /*2930*/  BAR.SYNC 0x0 ;  /* 0x0000000000007b1d */ /* 0x000fec0000000000 */
[----:B------:R-:W1:Y:S01]  /*2940*/  LDS.128 R12, [R6.X4] ;  /* 0x00000000060c7984 */ /* 0x000e620000004c00 */
[----:B------:R-:W-:-:S02]  /*2950*/  FSEL R52, R36, RZ, !P3 ;  /* 0x000000ff24347208 */ /* 0x000fc40005800000 */
[----:B------:R-:W-:Y:S01]  /*2960*/  FSEL R53, R37, RZ, !P3 ;  /* 0x000000ff25357208 */ /* 0x000fe20005800000 */
[----:B------:R-:W2:Y:S04]  /*2970*/  LDS.128 R16, [R6.X4+0x440] ;  /* 0x0004400006107984 */ /* 0x000ea80000004c00 */
[----:B------:R-:W3:Y:S04]  /*2980*/  LDS.128 R20, [R6.X4+0x880] ;  /* 0x0008800006147984 */ /* 0x000ee80000004c00 */
[----:B------:R-:W4:Y:S04]  /*2990*/  LDS.128 R24, [R6.X4+0xcc0] ;  /* 0x000cc00006187984 */ /* 0x000f280000004c00 */
[----:B------:R-:W1:Y:S04]  /*29a0*/  LDS.128 R36, [R6.X4+0x1100] ;  /* 0x0011000006247984 */ /* 0x000e680000004c00 */
[----:B------:R-:W1:Y:S04]  /*29b0*/  LDS.128 R40, [R6.X4+0x1540] ;  /* 0x0015400006287984 */ /* 0x000e680000004c00 */
[----:B------:R-:W1:Y:S04]  /*29c0*/  LDS.128 R44, [R6.X4+0x1980] ;  /* 0x00198000062c7984 */ /* 0x000e680000004c00 */
[----:B------:R-:W1:Y:S01]  /*29d0*/  LDS.128 R48, [R6.X4+0x1dc0] ;  /* 0x001dc00006307984 */ /* 0x000e620000004c00 */
[----:B------:R-:W-:-:S03]  /*29e0*/  FSEL R10, R71, RZ, !P3 ;  /* 0x000000ff470a7208 */ /* 0x000fc60005800000 */
[----:B------:R-:W-:Y:S06]  /*29f0*/  BAR.SYNC 0x0 ;  /* 0x0000000000007b1d */ /* 0x000fec0000000000 */
[----:B------:R2:W-:Y:S01]  /*2a00*/  STS.64 [R7.X4+0x20], R28 ;  /* 0x0000201c07007388 */ /* 0x0005e20000004a00 */
[----:B------:R-:W-:Y:S02]  /*2a10*/  FSEL R11, R74, RZ, !P3 ;  /* 0x000000ff4a0b7208 */ /* 0x000fe40005800000 */
[----:B------:R-:W-:Y:S02]  /*2a20*/  FSEL R57, R34, RZ, !P3 ;  /* 0x000000ff22397208 */ /* 0x000fe40005800000 */
[----:B------:R-:W-:-:S02]  /*2a30*/  FSEL R34, R33, RZ, !P4 ;  /* 0x000000ff21227208 */ /* 0x000fc40006000000 */
[----:B------:R-:W-:Y:S02]  /*2a40*/  FSEL R35, R35, RZ, !P4 ;  /* 0x000000ff23237208 */ /* 0x000fe40006000000 */
[----:B--2---:R-:W-:Y:S01]  /*2a50*/  SHF.R.U32.HI R28, RZ, 0x4, R8 ;  /* 0x00000004ff1c7819 */ /* 0x004fe20000011608 */
[----:B------:R2:W-:Y:S03]  /*2a60*/  STS.64 [R7.X4], R10 ;  /* 0x0000000a07007388 */ /* 0x0005e60000004a00 */
[----:B------:R-:W-:Y:S01]  /*2a70*/  SGXT.U32 R28, R28, 0x2 ;  /* 0x000000021c1c781a */ /* 0x000fe20000000000 */
[----:B------:R3:W-:Y:S01]  /*2a80*/  STS.64 [R7.X4+0x8e0], R34 ;  /* 0x0008e02207007388 */ /* 0x0007e20000004a00 */
[----:B------:R-:W-:Y:S02]  /*2a90*/  FSEL R30, R30, RZ, !P4 ;  /* 0x000000ff1e1e7208 */ /* 0x000fe40006000000 */
[----:B------:R-:W-:-:S02]  /*2aa0*/  FSEL R31, R31, RZ, !P4 ;  /* 0x000000ff1f1f7208 */ /* 0x000fc40006000000 */
[----:B------:R-:W-:Y:S02]  /*2ab0*/  LOP3.LUT R29, R5, 0x4, R28, 0xfe, !PT ;  /* 0x00000004051d7812 */ /* 0x000fe400078efe1c */
[----:B--2---:R-:W-:Y:S02]  /*2ac0*/  FSEL R10, R79, RZ, !P4 ;  /* 0x000000ff4f0a7208 */ /* 0x004fe40006000000 */
[----:B------:R-:W-:Y:S02]  /*2ad0*/  FSEL R11, R78, RZ, !P4 ;  /* 0x000000ff4e0b7208 */ /* 0x000fe40006000000 */
[----:B---3--:R-:W-:Y:S02]  /*2ae0*/  LOP3.LUT R35, R5, R28, RZ, 0xfc, !PT ;  /* 0x0000001c05237212 */ /* 0x008fe400078efcff */
[----:B------:R-:W-:Y:S01]  /*2af0*/  FSEL R85, R76, RZ, P1 ;  /* 0x000000ff4c557208 */ /* 0x000fe20000800000 */
[----:B------:R2:W-:Y:S01]  /*2b00*/  STS.64 [R7.X4+0x900], R10 ;  /* 0x0009000a07007388 */ /* 0x0005e20000004a00 */
[----:B------:R-:W-:Y:S01]  /*2b10*/  FSEL R83, R9, RZ, !P3 ;  /* 0x000000ff09537208 */ /* 0x000fe20005800000 */
[----:B------:R-:W-:Y:S01]  /*2b20*/  IMAD.WIDE.U32 R8, R68, 0x4, RZ ;  /* 0x0000000444087825 */ /* 0x000fe200078e00ff */
[----:B------:R-:W-:Y:S01]  /*2b30*/  ISETP.GE.U32.AND P1, PT, R35, R4, PT ;  /* 0x000000042300720c */ /* 0x000fe20003f26070 */
[----:B------:R3:W-:Y:S02]  /*2b40*/  STS.64 [R7.X4+0x8c0], R30 ;  /* 0x0008c01e07007388 */ /* 0x0007e40000004a00 */
[----:B------:R-:W-:Y:S01]  /*2b50*/  IMAD.SHL.U32 R33, R29, 0x1000, RZ ;  /* 0x000010001d217824 */ /* 0x000fe200078e00ff */
[----:B------:R-:W-:-:S02]  /*2b60*/  FSEL R56, R32, RZ, !P3 ;  /* 0x000000ff20387208 */ /* 0x000fc40005800000 */
[----:B------:R-:W-:Y:S01]  /*2b70*/  FSEL R80, R80, RZ, !P3 ;  /* 0x000000ff50507208 */ /* 0x000fe20005800000 */
[----:B--2---:R-:W-:Y:S02]  /*2b80*/  IMAD.MOV.U32 R11, RZ, RZ, 0x4 ;  /* 0x00000004ff0b7424 */ /* 0x004fe400078e00ff */
[----:B------:R-:W-:Y:S01]  /*2b90*/  IMAD.SHL.U32 R10, R2, 0x40, RZ ;  /* 0x00000040020a7824 */ /* 0x000fe200078e00ff */
[----:B------:R-:W-:Y:S01]  /*2ba0*/  FSEL R81, R81, RZ, !P3 ;  /* 0x000000ff51517208 */ /* 0x000fe20005800000 */
[----:B---3--:R-:W-:Y:S01]  /*2bb0*/  IMAD.SHL.U32 R31, R35, 0x1000, RZ ;  /* 0x00001000231f7824 */ /* 0x008fe200078e00ff */
[----:B------:R-:W-:Y:S02]  /*2bc0*/  FSEL R74, R69, RZ, !P3 ;  /* 0x000000ff454a7208 */ /* 0x000fe40005800000 */
[----:B------:R-:W-:Y:S02]  /*2bd0*/  FSEL R75, R75, RZ, !P3 ;  /* 0x000000ff4b4b7208 */ /* 0x000fe40005800000 */
[----:B------:R-:W-:Y:S01]  /*2be0*/  FSEL R82, R82, RZ, !P3 ;  /* 0x000000ff52527208 */ /* 0x000fe20005800000 */
[----:B------:R-:W-:Y:S01]  /*2bf0*/  IMAD.WIDE R10, R10, R11, c[0x0][0x170] ;  /* 0x00005c000a0a7625 */ /* 0x000fe200078e020b */
[----:B------:R-:W-:-:S02]  /*2c00*/  ISETP.GT.U32.AND P3, PT, R35, -0x1, PT ;  /* 0xffffffff2300780c */ /* 0x000fc40003f64070 */
[----:B------:R-:W-:Y:S02]  /*2c10*/  FSEL R70, R70, RZ, !P0 ;  /* 0x000000ff46467208 */ /* 0x000fe40004000000 */
[----:B------:R-:W-:Y:S02]  /*2c20*/  FSEL R54, R54, RZ, !P5 ;  /* 0x000000ff36367208 */ /* 0x000fe40006800000 */
[----:B------:R-:W-:Y:S02]  /*2c30*/  ISETP.GE.AND.EX P1, PT, R0, R3, PT, P1 ;  /* 0x000000030000720c */ /* 0x000fe40003f26310 */
[C---:B------:R-:W-:Y:S02]  /*2c40*/  ISETP.GT.U32.AND P0, PT, R29.reuse, -0x1, PT ;  /* 0xffffffff1d00780c */ /* 0x040fe40003f04070 */
[C---:B------:R-:W-:Y:S02]  /*2c50*/  ISETP.GE.U32.AND P5, PT, R29.reuse, R4, PT ;  /* 0x000000041d00720c */ /* 0x040fe40003fa6070 */
[----:B------:R-:W-:-:S02]  /*2c60*/  SHF.L.U64.HI R29, R29, 0xc, R0 ;  /* 0x0000000c1d1d7819 */ /* 0x000fc40000010200 */
[-C--:B------:R-:W-:Y:S02]  /*2c70*/  LOP3.LUT R33, R33, R8.reuse, RZ, 0xfc, !PT ;  /* 0x0000000821217212 */ /* 0x080fe400078efcff */
[----:B------:R-:W-:Y:S02]  /*2c80*/  SHF.L.U64.HI R35, R35, 0xc, R0 ;  /* 0x0000000c23237819 */ /* 0x000fe40000010200 */
[----:B------:R-:W-:Y:S02]  /*2c90*/  LOP3.LUT R31, R31, R8, RZ, 0xfc, !PT ;  /* 0x000000081f1f7212 */ /* 0x000fe400078efcff */
[----:B------:R-:W-:Y:S02]  /*2ca0*/  ISETP.GT.AND.EX P3, PT, R0, -0x1, !P1, P3 ;  /* 0xffffffff0000780c */ /* 0x000fe40004f64330 */
[----:B------:R-:W-:Y:S02]  /*2cb0*/  FSEL R76, R55, RZ, !P4 ;  /* 0x000000ff374c7208 */ /* 0x000fe40006000000 */
[----:B------:R-:W-:-:S02]  /*2cc0*/  FSEL R54, R54, RZ, P2 ;  /* 0x000000ff36367208 */ /* 0x000fc40001000000 */
[----:B------:R-:W-:Y:S02]  /*2cd0*/  ISETP.GE.AND.EX P5, PT, R0, R3, PT, P5 ;  /* 0x000000030000720c */ /* 0x000fe40003fa6350 */
[----:B------:R-:W-:Y:S02]  /*2ce0*/  FSEL R55, R70, RZ, P6 ;  /* 0x000000ff46377208 */ /* 0x000fe40003000000 */
[----:B------:R-:W-:Y:S02]  /*2cf0*/  LOP3.LUT R29, R29, R9, RZ, 0xfc, !PT ;  /* 0x000000091d1d7212 */ /* 0x000fe400078efcff */
[C---:B------:R-:W-:Y:S02]  /*2d00*/  IADD3 R32, P2, R10.reuse, R33, RZ ;  /* 0x000000210a207210 */ /* 0x040fe40007f5e0ff */
[----:B------:R-:W-:Y:S02]  /*2d10*/  LOP3.LUT R35, R35, R9, RZ, 0xfc, !PT ;  /* 0x0000000923237212 */ /* 0x000fe400078efcff */
[----:B------:R-:W-:Y:S01]  /*2d20*/  IADD3 R30, P1, R10, R31, RZ ;  /* 0x0000001f0a1e7210 */ /* 0x000fe20007f3e0ff */
[----:B------:R2:W-:Y:S01]  /*2d30*/  STS.64 [R7.X4+0x40], R52 ;  /* 0x0000403407007388 */ /* 0x0005e20000004a00 */
[----:B------:R-:W-:Y:S01]  /*2d40*/  ISETP.GT.AND.EX P0, PT, R0, -0x1, !P5, P0 ;  /* 0xffffffff0000780c */ /* 0x000fe20006f04300 */
[----:B------:R-:W-:Y:S01]  /*2d50*/  IMAD.X R33, R11, 0x1, R29, P2 ;  /* 0x000000010b217824 */ /* 0x000fe200010e061d */
[----:B------:R-:W-:-:S02]  /*2d60*/  FSEL R72, R72, RZ, !P4 ;  /* 0x000000ff48487208 */ /* 0x000fc40006000000 */
[----:B------:R-:W-:Y:S02]  /*2d70*/  FSEL R73, R73, RZ, !P4 ;  /* 0x000000ff49497208 */ /* 0x000fe40006000000 */
[----:B------:R-:W-:Y:S02]  /*2d80*/  FSEL R64, R64, RZ, !P4 ;  /* 0x000000ff40407208 */ /* 0x000fe40006000000 */
[----:B------:R-:W-:Y:S02]  /*2d90*/  FSEL R65, R67, RZ, !P4 ;  /* 0x000000ff43417208 */ /* 0x000fe40006000000 */
[----:B------:R-:W-:Y:S02]  /*2da0*/  FSEL R77, R77, RZ, !P4 ;  /* 0x000000ff4d4d7208 */ /* 0x000fe40006000000 */
[----:B------:R-:W-:Y:S02]  /*2db0*/  FSEL R84, R84, RZ, !P4 ;  /* 0x000000ff54547208 */ /* 0x000fe40006000000 */
[----:B------:R-:W-:-:S02]  /*2dc0*/  FSEL R85, R85, RZ, !P4 ;  /* 0x000000ff55557208 */ /* 0x000fc40006000000 */
[----:B------:R-:W-:Y:S02]  /*2dd0*/  FSEL R54, R54, RZ, !P4 ;  /* 0x000000ff36367208 */ /* 0x000fe40006000000 */
[----:B------:R-:W-:Y:S02]  /*2de0*/  FSEL R55, R55, RZ, !P4 ;  /* 0x000000ff37377208 */ /* 0x000fe40006000000 */
[--C-:B--2---:R-:W-:Y:S01]  /*2df0*/  LOP3.LUT R53, R5, 0x8, R28.reuse, 0xfe, !PT ;  /* 0x0000000805357812 */ /* 0x104fe200078efe1c */
[----:B------:R-:W-:Y:S01]  /*2e00*/  IMAD.X R31, R11, 0x1, R35, P1 ;  /* 0x000000010b1f7824 */ /* 0x000fe200008e0623 */
[--C-:B------:R-:W-:Y:S01]  /*2e10*/  LOP3.LUT R29, R5, 0xc, R28.reuse, 0xfe, !PT ;  /* 0x0000000c051d7812 */ /* 0x100fe200078efe1c */
[----:B------:R-:W-:Y:S01]  /*2e20*/  STS.64 [R7.X4+0x880], R72 ;  /* 0x0008804807007388 */ /* 0x000fe20000004a00 */
[CC--:B------:R-:W-:Y:S01]  /*2e30*/  ISETP.GE.U32.AND P1, PT, R53.reuse, R4.reuse, PT ;  /* 0x000000043500720c */ /* 0x0c0fe20003f26070 */
[----:B------:R-:W-:Y:S01]  /*2e40*/  IMAD.SHL.U32 R35, R53, 0x1000, RZ ;  /* 0x0000100035237824 */ /* 0x000fe200078e00ff */
[----:B------:R-:W-:Y:S01]  /*2e50*/  ISETP.GE.U32.AND P6, PT, R29, R4, PT ;  /* 0x000000041d00720c */ /* 0x000fe20003fc6070 */
[----:B------:R-:W-:Y:S01]  /*2e60*/  STS.64 [R7.X4+0x8a0], R64 ;  /* 0x0008a04007007388 */ /* 0x000fe20000004a00 */
[----:B------:R-:W-:-:S03]  /*2e70*/  LOP3.LUT R59, R5, 0x14, R28, 0xfe, !PT ;  /* 0x00000014053b7812 */ /* 0x000fc600078efe1c */
[----:B------:R-:W-:Y:S01]  /*2e80*/  STS.64 [R7.X4+0x60], R56 ;  /* 0x0000603807007388 */ /* 0x000fe20000004a00 */
[----:B------:R-:W-:-:S03]  /*2e90*/  ISETP.GE.AND.EX P1, PT, R0, R3, PT, P1 ;  /* 0x000000030000720c */ /* 0x000fc60003f26310 */
[----:B------:R-:W-:Y:S04]  /*2ea0*/  STS.64 [R7.X4+0x80], R80 ;  /* 0x0000805007007388 */ /* 0x000fe80000004a00 */
[----:B------:R-:W-:Y:S04]  /*2eb0*/  STS.64 [R7.X4+0xa0], R74 ;  /* 0x0000a04a07007388 */ /* 0x000fe80000004a00 */
[----:B------:R-:W-:Y:S04]  /*2ec0*/  STS.64 [R7.X4+0x920], R76 ;  /* 0x0009204c07007388 */ /* 0x000fe80000004a00 */
[----:B------:R-:W-:Y:S04]  /*2ed0*/  STS.64 [R7.X4+0xc0], R82 ;  /* 0x0000c05207007388 */ /* 0x000fe80000004a00 */
[----:B------:R-:W-:Y:S04]  /*2ee0*/  STS.64 [R7.X4+0x940], R84 ;  /* 0x0009405407007388 */ /* 0x000fe80000004a00 */
[----:B------:R-:W-:Y:S04]  /*2ef0*/  STS.64 [R7.X4+0x960], R54 ;  /* 0x0009603607007388 */ /* 0x000fe80000004a00 */
[----:B------:R-:W-:Y:S04]  /*2f00*/  STS.64 [R7.X4+0xe0], RZ ;  /* 0x0000e0ff07007388 */ /* 0x000fe80000004a00 */
[----:B------:R-:W-:Y:S06]  /*2f10*/  BAR.SYNC 0x0 ;  /* 0x0000000000007b1d */ /* 0x000fec0000000000 */
[----:B-1----:R1:W-:Y:S01]  /*2f20*/  @P3 STG.E.128 [R30.64], R12 ;  /* 0x0000000c1e003986 */ /* 0x0023e2000c101d04 */
[----:B------:R-:W-:-:S02]  /*2f30*/  ISETP.GT.U32.AND P3, PT, R53, -0x1, PT ;  /* 0xffffffff3500780c */ /* 0x000fc40003f64070 */
[----:B------:R-:W-:Y:S02]  /*2f40*/  ISETP.GT.U32.AND P5, PT, R29, -0x1, PT ;  /* 0xffffffff1d00780c */ /* 0x000fe40003fa4070 */
[C---:B------:R-:W-:Y:S01]  /*2f50*/  ISETP.GE.AND.EX P6, PT, R0.reuse, R3, PT, P6 ;  /* 0x000000030000720c */ /* 0x040fe20003fc6360 */
[----:B------:R2:W-:Y:S01]  /*2f60*/  @P0 STG.E.128 [R32.64], R16 ;  /* 0x0000001020000986 */ /* 0x0005e2000c101d04 */
[----:B------:R-:W-:Y:S02]  /*2f70*/  SHF.L.U64.HI R53, R53, 0xc, R0 ;  /* 0x0000000c35357819 */ /* 0x000fe40000010200 */
[C---:B------:R-:W-:Y:S02]  /*2f80*/  ISETP.GT.AND.EX P3, PT, R0.reuse, -0x1, !P1, P3 ;  /* 0xffffffff0000780c */ /* 0x040fe40004f64330 */
[----:B------:R-:W-:Y:S02]  /*2f90*/  ISETP.GE.U32.AND P1, PT, R59, R4, PT ;  /* 0x000000043b00720c */ /* 0x000fe40003f26070 */
[----:B------:R-:W-:-:S02]  /*2fa0*/  ISETP.GT.AND.EX P5, PT, R0, -0x1, !P6, P5 ;  /* 0xffffffff0000780c */ /* 0x000fc400077a4350 */
[-C--:B-1----:R-:W-:Y:S01]  /*2fb0*/  LOP3.LUT R13, R35, R8.reuse, RZ, 0xfc, !PT ;  /* 0x00000008230d7212 */ /* 0x082fe200078efcff */
[C---:B------:R-:W-:Y:S01]  /*2fc0*/  IMAD.SHL.U32 R15, R29.reuse, 0x1000, RZ ;  /* 0x000010001d0f7824 */ /* 0x040fe200078e00ff */
[----:B------:R-:W-:Y:S02]  /*2fd0*/  SHF.L.U64.HI R31, R29, 0xc, R0 ;  /* 0x0000000c1d1f7819 */ /* 0x000fe40000010200 */
[----:B------:R-:W-:Y:S01]  /*2fe0*/  IADD3 R12, P6, R10, R13, RZ ;  /* 0x0000000d0a0c7210 */ /* 0x000fe20007fde0ff */
[----:B--2---:R-:W-:Y:S01]  /*2ff0*/  IMAD.SHL.U32 R19, R59, 0x1000, RZ ;  /* 0x000010003b137824 */ /* 0x004fe200078e00ff */
[----:B------:R-:W-:Y:S02]  /*3000*/  LOP3.LUT R33, R53, R9, RZ, 0xfc, !PT ;  /* 0x0000000935217212 */ /* 0x000fe400078efcff */
[----:B------:R-:W-:Y:S02]  /*3010*/  ISETP.GT.U32.AND P2, PT, R59, -0x1, PT ;  /* 0xffffffff3b00780c */ /* 0x000fe40003f44070 */
[----:B------:R-:W-:-:S02]  /*3020*/  LOP3.LUT R15, R15, R8, RZ, 0xfc, !PT ;  /* 0x000000080f0f7212 */ /* 0x000fc400078efcff */
[----:B------:R-:W-:Y:S02]  /*3030*/  ISETP.GE.AND.EX P1, PT, R0, R3, PT, P1 ;  /* 0x000000030000720c */ /* 0x000fe40003f26310 */
[----:B------:R-:W-:Y:S02]  /*3040*/  LOP3.LUT R57, R5, 0x10, R28, 0xfe, !PT ;  /* 0x0000001005397812 */ /* 0x000fe400078efe1c */
[----:B------:R-:W-:Y:S02]  /*3050*/  SHF.L.U64.HI R7, R59, 0xc, R0 ;  /* 0x0000000c3b077819 */ /* 0x000fe40000010200 */
[----:B------:R-:W-:Y:S01]  /*3060*/  LOP3.LUT R19, R19, R8, RZ, 0xfc, !PT ;  /* 0x0000000813137212 */ /* 0x000fe200078efcff */
[----:B------:R-:W-:Y:S01]  /*3070*/  IMAD.X R13, R11, 0x1, R33, P6 ;  /* 0x000000010b0d7824 */ /* 0x000fe200030e0621 */
[----:B------:R-:W-:Y:S02]  /*3080*/  LOP3.LUT R31, R31, R9, RZ, 0xfc, !PT ;  /* 0x000000091f1f7212 */ /* 0x000fe400078efcff */
[----:B------:R-:W-:-:S02]  /*3090*/  IADD3 R14, P6, R10, R15, RZ ;  /* 0x0000000f0a0e7210 */ /* 0x000fc40007fde0ff */
[----:B------:R-:W-:Y:S02]  /*30a0*/  ISETP.GT.AND.EX P1, PT, R0, -0x1, !P1, P2 ;  /* 0xffffffff0000780c */ /* 0x000fe40004f24320 */
[----:B------:R-:W-:Y:S02]  /*30b0*/  ISETP.GE.U32.AND P4, PT, R57, R4, PT ;  /* 0x000000043900720c */ /* 0x000fe40003f86070 */
[----:B------:R-:W-:Y:S02]  /*30c0*/  LOP3.LUT R7, R7, R9, RZ, 0xfc, !PT ;  /* 0x0000000907077212 */ /* 0x000fe400078efcff */
[----:B------:R-:W-:Y:S01]  /*30d0*/  IADD3 R18, P2, R10, R19, RZ ;  /* 0x000000130a127210 */ /* 0x000fe20007f5e0ff */
[C---:B------:R-:W-:Y:S01]  /*30e0*/  IMAD.SHL.U32 R17, R57.reuse, 0x1000, RZ ;  /* 0x0000100039117824 */ /* 0x040fe200078e00ff */
[----:B------:R-:W-:Y:S01]  /*30f0*/  ISETP.GT.U32.AND P0, PT, R57, -0x1, PT ;  /* 0xffffffff3900780c */ /* 0x000fe20003f04070 */
[C---:B------:R-:W-:Y:S01]  /*3100*/  IMAD.X R15, R11.reuse, 0x1, R31, P6 ;  /* 0x000000010b0f7824 */ /* 0x040fe200030e061f */
[----:B------:R-:W-:Y:S01]  /*3110*/  ISETP.GE.AND.EX P4, PT, R0, R3, PT, P4 ;  /* 0x000000030000720c */ /* 0x000fe20003f86340 */
[----:B------:R-:W-:Y:S01]  /*3120*/  IMAD.X R19, R11, 0x1, R7, P2 ;  /* 0x000000010b137824 */ /* 0x000fe200010e0607 */
[----:B------:R-:W-:Y:S01]  /*3130*/  LOP3.LUT R7, R5, 0x18, R28, 0xfe, !PT ;  /* 0x0000001805077812 */ /* 0x000fe200078efe1c */
[----:B------:R1:W-:Y:S01]  /*3140*/  @P3 STG.E.128 [R12.64], R20 ;  /* 0x000000140c003986 */ /* 0x0003e2000c101d04 */
[----:B------:R-:W-:-:S02]  /*3150*/  SHF.L.U64.HI R29, R57, 0xc, R0 ;  /* 0x0000000c391d7819 */ /* 0x000fc40000010200 */
[----:B------:R-:W-:Y:S01]  /*3160*/  LOP3.LUT R17, R17, R8, RZ, 0xfc, !PT ;  /* 0x0000000811117212 */ /* 0x000fe200078efcff */
[----:B----4-:R2:W-:Y:S01]  /*3170*/  @P5 STG.E.128 [R14.64], R24 ;  /* 0x000000180e005986 */ /* 0x0105e2000c101d04 */
[----:B------:R-:W-:Y:S02]  /*3180*/  ISETP.GT.AND.EX P0, PT, R0, -0x1, !P4, P0 ;  /* 0xffffffff0000780c */ /* 0x000fe40006704300 */
[----:B------:R-:W-:Y:S01]  /*3190*/  ISETP.GE.U32.AND P5, PT, R7, R4, PT ;  /* 0x000000040700720c */ /* 0x000fe20003fa6070 */
[----:B------:R-:W-:Y:S01]  /*31a0*/  LDS.128 R24, [R6.X4+0x880] ;  /* 0x0008800006187984 */ /* 0x000fe20000004c00 */
[----:B------:R-:W-:Y:S02]  /*31b0*/  LOP3.LUT R29, R29, R9, RZ, 0xfc, !PT ;  /* 0x000000091d1d7212 */ /* 0x000fe400078efcff */
[----:B------:R-:W-:Y:S02]  /*31c0*/  IADD3 R16, P4, R10, R17, RZ ;  /* 0x000000110a107210 */ /* 0x000fe40007f9e0ff */
[----:B------:R-:W-:-:S02]  /*31d0*/  ISETP.GT.U32.AND P6, PT, R7, -0x1, PT ;  /* 0xffffffff0700780c */ /* 0x000fc40003fc4070 */
[C---:B------:R-:W-:Y:S01]  /*31e0*/  ISETP.GE.AND.EX P5, PT, R0.reuse, R3, PT, P5 ;  /* 0x000000030000720c */ /* 0x040fe20003fa6350 */
[----:B------:R-:W-:Y:S01]  /*31f0*/  IMAD.X R17, R11, 0x1, R29, P4 ;  /* 0x000000010b117824 */ /* 0x000fe200020e061d */
[C-C-:B------:R-:W-:Y:S02]  /*3200*/  LOP3.LUT R33, R5.reuse, 0x24, R28.reuse, 0xfe, !PT ;  /* 0x0000002405217812 */ /* 0x140fe400078efe1c */
[----:B------:R-:W-:Y:S02]  /*3210*/  ISETP.GT.AND.EX P6, PT, R0, -0x1, !P5, P6 ;  /* 0xffffffff0000780c */ /* 0x000fe40006fc4360 */
[--C-:B------:R-:W-:Y:S02]  /*3220*/  LOP3.LUT R29, R5, 0x1c, R28.reuse, 0xfe, !PT ;  /* 0x0000001c051d7812 */ /* 0x100fe400078efe1c */
[----:B------:R-:W-:Y:S01]  /*3230*/  ISETP.GE.U32.AND P5, PT, R33, R4, PT ;  /* 0x000000042100720c */ /* 0x000fe20003fa6070 */
[----:B------:R-:W-:Y:S01]  /*3240*/  @P0 STG.E.128 [R16.64], R36 ;  /* 0x0000002410000986 */ /* 0x000fe2000c101d04 */
[----:B------:R-:W-:-:S02]  /*3250*/  LOP3.LUT R31, R5, 0x20, R28, 0xfe, !PT ;  /* 0x00000020051f7812 */ /* 0x000fc400078efe1c */
[----:B------:R-:W-:Y:S01]  /*3260*/  ISETP.GT.U32.AND P0, PT, R33, -0x1, PT ;  /* 0xffffffff2100780c */ /* 0x000fe20003f04070 */
[----:B------:R-:W-:Y:S01]  /*3270*/  @P1 STG.E.128 [R18.64], R40 ;  /* 0x0000002812001986 */ /* 0x000fe2000c101d04 */
[-C--:B------:R-:W-:Y:S02]  /*3280*/  ISETP.GE.U32.AND P1, PT, R29, R4.reuse, PT ;  /* 0x000000041d00720c */ /* 0x080fe40003f26070 */
[CC--:B------:R-:W-:Y:S02]  /*3290*/  ISETP.GE.AND.EX P5, PT, R0.reuse, R3.reuse, PT, P5 ;  /* 0x000000030000720c */ /* 0x0c0fe40003fa6350 */
[C-C-:B------:R-:W-:Y:S02]  /*32a0*/  LOP3.LUT R53, R5.reuse, 0x2c, R28.reuse, 0xfe, !PT ;  /* 0x0000002c05357812 */ /* 0x140fe400078efe1c */
[C-C-:B------:R-:W-:Y:S02]  /*32b0*/  LOP3.LUT R35, R5.reuse, 0x28, R28.reuse, 0xfe, !PT ;  /* 0x0000002805237812 */ /* 0x140fe400078efe1c */
[----:B-1----:R-:W-:Y:S01]  /*32c0*/  LOP3.LUT R21, R5, 0x30, R28, 0xfe, !PT ;  /* 0x0000003005157812 */ /* 0x002fe200078efe1c */
[----:B------:R-:W-:Y:S01]  /*32d0*/  IMAD.SHL.U32 R13, R7, 0x1000, RZ ;  /* 0x00001000070d7824 */ /* 0x000fe200078e00ff */
[C---:B------:R-:W-:Y:S01]  /*32e0*/  ISETP.GT.U32.AND P2, PT, R29.reuse, -0x1, PT ;  /* 0xffffffff1d00780c */ /* 0x040fe20003f44070 */
[----:B--2---:R-:W-:Y:S01]  /*32f0*/  IMAD.SHL.U32 R15, R29, 0x1000, RZ ;  /* 0x000010001d0f7824 */ /* 0x004fe200078e00ff */
[----:B------:R-:W-:Y:S01]  /*3300*/  ISETP.GE.U32.AND P4, PT, R31, R4, PT ;  /* 0x000000041f00720c */ /* 0x000fe20003f86070 */
[----:B------:R-:W1:Y:S01]  /*3310*/  LDS.128 R16, [R6.X4] ;  /* 0x0000000006107984 */ /* 0x000e620000004c00 */
[----:B------:R-:W-:-:S02]  /*3320*/  ISETP.GE.AND.EX P1, PT, R0, R3, PT, P1 ;  /* 0x000000030000720c */ /* 0x000fc40003f26310 */
[C---:B------:R-:W-:Y:S01]  /*3330*/  ISETP.GT.AND.EX P5, PT, R0.reuse, -0x1, !P5, P0 ;  /* 0xffffffff0000780c */ /* 0x040fe20006fa4300 */
[----:B------:R-:W-:Y:S01]  /*3340*/  LDS.128 R36, [R6.X4+0x1540] ;  /* 0x0015400006247984 */ /* 0x000fe20000004c00 */
[----:B------:R-:W-:Y:S02]  /*3350*/  ISETP.GE.U32.AND P0, PT, R53, R4, PT ;  /* 0x000000043500720c */ /* 0x000fe40003f06070 */
[----:B------:R-:W-:Y:S01]  /*3360*/  ISETP.GT.U32.AND P3, PT, R31, -0x1, PT ;  /* 0xffffffff1f00780c */ /* 0x000fe20003f64070 */
[----:B------:R-:W-:Y:S01]  /*3370*/  LDS.128 R40, [R6.X4+0x1980] ;  /* 0x0019800006287984 */ /* 0x000fe20000004c00 */
[C---:B------:R-:W-:Y:S02]  /*3380*/  ISETP.GE.AND.EX P4, PT, R0.reuse, R3, PT, P4 ;  /* 0x000000030000720c */ /* 0x040fe40003f86340 */
[----:B------:R-:W-:Y:S02]  /*3390*/  ISETP.GT.AND.EX P2, PT, R0, -0x1, !P1, P2 ;  /* 0xffffffff0000780c */ /* 0x000fe40004f44320 */
[----:B------:R-:W-:-:S02]  /*33a0*/  P2R R20, PR, RZ, 0x20 ;  /* 0x00000020ff147803 */ /* 0x000fc40000000000 */
[----:B------:R-:W-:Y:S02]  /*33b0*/  ISETP.GE.U32.AND P1, PT, R35, R4, PT ;  /* 0x000000042300720c */ /* 0x000fe40003f26070 */
[----:B------:R-:W-:Y:S02]  /*33c0*/  ISETP.GT.U32.AND P5, PT, R53, -0x1, PT ;  /* 0xffffffff3500780c */ /* 0x000fe40003fa4070 */
[CC--:B------:R-:W-:Y:S02]  /*33d0*/  ISETP.GE.AND.EX P0, PT, R0.reuse, R3.reuse, PT, P0 ;  /* 0x000000030000720c */ /* 0x0c0fe40003f06300 */
[C---:B------:R-:W-:Y:S02]  /*33e0*/  ISETP.GT.AND.EX P3, PT, R0.reuse, -0x1, !P4, P3 ;  /* 0xffffffff0000780c */ /* 0x040fe40006764330 */
[----:B------:R-:W-:Y:S02]  /*33f0*/  ISETP.GT.U32.AND P4, PT, R35, -0x1, PT ;  /* 0xffffffff2300780c */ /* 0x000fe40003f84070 */
[----:B------:R-:W-:-:S02]  /*3400*/  ISETP.GE.AND.EX P1, PT, R0, R3, PT, P1 ;  /* 0x000000030000720c */ /* 0x000fc40003f26310 */
[C---:B------:R-:W-:Y:S02]  /*3410*/  ISETP.GT.AND.EX P5, PT, R0.reuse, -0x1, !P0, P5 ;  /* 0xffffffff0000780c */ /* 0x040fe400047a4350 */
[C---:B------:R-:W-:Y:S02]  /*3420*/  ISETP.GE.U32.AND P0, PT, R21.reuse, R4, PT ;  /* 0x000000041500720c */ /* 0x040fe40003f06070 */
[C---:B------:R-:W-:Y:S02]  /*3430*/  ISETP.GT.AND.EX P4, PT, R0.reuse, -0x1, !P1, P4 ;  /* 0xffffffff0000780c */ /* 0x040fe40004f84340 */
[----:B------:R-:W-:Y:S02]  /*3440*/  ISETP.GE.AND.EX P0, PT, R0, R3, PT, P0 ;  /* 0x000000030000720c */ /* 0x000fe40003f06300 */
[----:B------:R-:W-:Y:S02]  /*3450*/  ISETP.GT.U32.AND P1, PT, R21, -0x1, PT ;  /* 0xffffffff1500780c */ /* 0x000fe40003f24070 */
[----:B------:R-:W-:-:S02]  /*3460*/  SHF.L.U64.HI R7, R7, 0xc, R0 ;  /* 0x0000000c07077819 */ /* 0x000fc40000010200 */
[-C--:B------:R-:W-:Y:S02]  /*3470*/  LOP3.LUT R13, R13, R8.reuse, RZ, 0xfc, !PT ;  /* 0x000000080d0d7212 */ /* 0x080fe400078efcff */
[----:B------:R-:W-:Y:S02]  /*3480*/  ISETP.GT.AND.EX P1, PT, R0, -0x1, !P0, P1 ;  /* 0xffffffff0000780c */ /* 0x000fe40004724310 */
[----:B------:R-:W-:Y:S02]  /*3490*/  LOP3.LUT R7, R7, R9, RZ, 0xfc, !PT ;  /* 0x0000000907077212 */ /* 0x000fe400078efcff */
[----:B------:R-:W-:Y:S02]  /*34a0*/  IADD3 R12, P0, R10, R13, RZ ;  /* 0x0000000d0a0c7210 */ /* 0x000fe40007f1e0ff */
[----:B------:R-:W-:-:S03]  /*34b0*/  LOP3.LUT R15, R15, R8, RZ, 0xfc, !PT ;  /* 0x000000080f0f7212 */ /* 0x000fc600078efcff */
[----:B------:R-:W-:Y:S01]  /*34c0*/  IMAD.X R13, R11, 0x1, R7, P0 ;  /* 0x000000010b0d7824 */ /* 0x000fe200000e0607 */
[----:B------:R-:W-:Y:S02]  /*34d0*/  SHF.L.U64.HI R7, R29, 0xc, R0 ;  /* 0x0000000c1d077819 */ /* 0x000fe40000010200 */
[----:B------:R-:W-:Y:S02]  /*34e0*/  IADD3 R14, P0, R10, R15, RZ ;  /* 0x0000000f0a0e7210 */ /* 0x000fe40007f1e0ff */
[----:B------:R-:W-:Y:S02]  /*34f0*/  LOP3.LUT R7, R7, R9, RZ, 0xfc, !PT ;  /* 0x0000000907077212 */ /* 0x000fe400078efcff */
[----:B------:R-:W-:-:S03]  /*3500*/  LOP3.LUT R23, R5, 0x34, R28, 0xfe, !PT ;  /* 0x0000003405177812 */ /* 0x000fc600078efe1c */
[----:B------:R-:W-:Y:S01]  /*3510*/  IMAD.X R15, R11, 0x1, R7, P0 ;  /* 0x000000010b0f7824 */ /* 0x000fe200000e0607 */
[CC--:B------:R-:W-:Y:S01]  /*3520*/  ISETP.GE.U32.AND P0, PT, R23.reuse, R4.reuse, PT ;  /* 0x000000041700720c */ /* 0x0c0fe20003f06070 */
[----:B------:R2:W-:Y:S01]  /*3530*/  @P6 STG.E.128 [R12.64], R44 ;  /* 0x0000002c0c006986 */ /* 0x0005e2000c101d04 */
[----:B------:R-:W-:Y:S02]  /*3540*/  ISETP.GT.U32.AND P6, PT, R23, -0x1, PT ;  /* 0xffffffff1700780c */ /* 0x000fe40003fc4070 */
[C---:B------:R-:W-:Y:S02]  /*3550*/  ISETP.GE.AND.EX P0, PT, R0.reuse, R3, PT, P0 ;  /* 0x000000030000720c */ /* 0x040fe40003f06300 */
[----:B------:R-:W-:Y:S02]  /*3560*/  LOP3.LUT R55, R5, 0x38, R28, 0xfe, !PT ;  /* 0x0000003805377812 */ /* 0x000fe400078efe1c */
[----:B------:R-:W-:Y:S02]  /*3570*/  ISETP.GT.AND.EX P6, PT, R0, -0x1, !P0, P6 ;  /* 0xffffffff0000780c */ /* 0x000fe400047c4360 */
[C---:B------:R-:W-:Y:S01]  /*3580*/  ISETP.GE.U32.AND P0, PT, R55.reuse, R4, PT ;  /* 0x000000043700720c */ /* 0x040fe20003f06070 */
[----:B------:R3:W-:Y:S01]  /*3590*/  @P2 STG.E.128 [R14.64], R48 ;  /* 0x000000300e002986 */ /* 0x0007e2000c101d04 */
[----:B------:R-:W-:-:S02]  /*35a0*/  ISETP.GT.U32.AND P2, PT, R55, -0x1, PT ;  /* 0xffffffff3700780c */ /* 0x000fc40003f44070 */
[----:B------:R-:W-:Y:S01]  /*35b0*/  ISETP.GE.AND.EX P0, PT, R0, R3, PT, P0 ;  /* 0x000000030000720c */ /* 0x000fe20003f06300 */
[C---:B--2---:R-:W-:Y:S01]  /*35c0*/  IMAD.SHL.U32 R13, R31.reuse, 0x1000, RZ ;  /* 0x000010001f0d7824 */ /* 0x044fe200078e00ff */
[----:B------:R-:W-:-:S04]  /*35d0*/  SHF.L.U64.HI R7, R31, 0xc, R0 ;  /* 0x0000000c1f077819 */ /* 0x000fc80000010200 */
[----:B------:R-:W-:Y:S02]  /*35e0*/  LOP3.LUT R13, R13, R8, RZ, 0xfc, !PT ;  /* 0x000000080d0d7212 */ /* 0x000fe400078efcff */
[----:B------:R-:W-:Y:S02]  /*35f0*/  ISETP.GT.AND.EX P2, PT, R0, -0x1, !P0, P2 ;  /* 0xffffffff0000780c */ /* 0x000fe40004744320 */
[----:B------:R-:W-:Y:S02]  /*3600*/  LOP3.LUT R7, R7, R9, RZ, 0xfc, !PT ;  /* 0x0000000907077212 */ /* 0x000fe400078efcff */
[----:B------:R-:W-:Y:S02]  /*3610*/  IADD3 R12, P0, R10, R13, RZ ;  /* 0x0000000d0a0c7210 */ /* 0x000fe40007f1e0ff */
[----:B------:R-:W-:-:S03]  /*3620*/  LOP3.LUT R45, R5, 0x3c, R28, 0xfe, !PT ;  /* 0x0000003c052d7812 */ /* 0x000fc600078efe1c */
[----:B------:R-:W-:Y:S01]  /*3630*/  IMAD.X R13, R11, 0x1, R7, P0 ;  /* 0x000000010b0d7824 */ /* 0x000fe200000e0607 */
[----:B------:R-:W-:Y:S01]  /*3640*/  ISETP.GE.U32.AND P0, PT, R45, R4, PT ;  /* 0x000000042d00720c */ /* 0x000fe20003f06070 */
[----:B---3--:R-:W-:Y:S01]  /*3650*/  IMAD.SHL.U32 R15, R21, 0x1000, RZ ;  /* 0x00001000150f7824 */ /* 0x008fe200078e00ff */
[C---:B------:R-:W-:Y:S01]  /*3660*/  SHF.L.U64.HI R5, R33.reuse, 0xc, R0 ;  /* 0x0000000c21057819 */ /* 0x040fe20000010200 */
[----:B------:R-:W-:Y:S01]  /*3670*/  LDS.128 R28, [R6.X4+0xcc0] ;  /* 0x000cc000061c7984 */ /* 0x000fe20000004c00 */
[----:B------:R-:W-:Y:S01]  /*3680*/  ISETP.GE.AND.EX P0, PT, R0, R3, PT, P0 ;  /* 0x000000030000720c */ /* 0x000fe20003f06300 */
[----:B------:R-:W-:Y:S02]  /*3690*/  IMAD.SHL.U32 R3, R33, 0x1000, RZ ;  /* 0x0000100021037824 */ /* 0x000fe400078e00ff */
[----:B-1----:R1:W-:Y:S01]  /*36a0*/  @P3 STG.E.128 [R12.64], R16 ;  /* 0x000000100c003986 */ /* 0x0023e2000c101d04 */
[----:B------:R-:W-:Y:S02]  /*36b0*/  ISETP.GT.U32.AND P3, PT, R45, -0x1, PT ;  /* 0xffffffff2d00780c */ /* 0x000fe40003f64070 */
[----:B------:R-:W-:-:S02]  /*36c0*/  LOP3.LUT R3, R3, R8, RZ, 0xfc, !PT ;  /* 0x0000000803037212 */ /* 0x000fc400078efcff */
[----:B------:R-:W-:Y:S02]  /*36d0*/  ISETP.GT.AND.EX P0, PT, R0, -0x1, !P0, P3 ;  /* 0xffffffff0000780c */ /* 0x000fe40004704330 */
[----:B------:R-:W-:Y:S02]  /*36e0*/  LOP3.LUT R5, R5, R9, RZ, 0xfc, !PT ;  /* 0x0000000905057212 */ /* 0x000fe400078efcff */
[----:B------:R-:W-:-:S05]  /*36f0*/  IADD3 R2, P3, R10, R3, RZ ;  /* 0x000000030a027210 */ /* 0x000fca0007f7e0ff */
[----:B------:R-:W-:Y:S02]  /*3700*/  IMAD.X R3, R11, 0x1, R5, P3 ;  /* 0x000000010b037824 */ /* 0x000fe400018e0605 */
[C---:B------:R-:W-:Y:S01]  /*3710*/  IMAD.SHL.U32 R5, R35.reuse, 0x1000, RZ ;  /* 0x0000100023057824 */ /* 0x040fe200078e00ff */
[----:B------:R-:W-:Y:S01]  /*3720*/  SHF.L.U64.HI R7, R35, 0xc, R0 ;  /* 0x0000000c23077819 */ /* 0x000fe20000010200 */
[----:B-1----:R-:W-:Y:S01]  /*3730*/  IMAD.SHL.U32 R13, R53, 0x1000, RZ ;  /* 0x00001000350d7824 */ /* 0x002fe200078e00ff */
[-C--:B------:R-:W-:Y:S01]  /*3740*/  LOP3.LUT R15, R15, R8.reuse, RZ, 0xfc, !PT ;  /* 0x000000080f0f7212 */ /* 0x080fe200078efcff */
[----:B------:R-:W-:Y:S01]  /*3750*/  IMAD.SHL.U32 R17, R23, 0x1000, RZ ;  /* 0x0000100017117824 */ /* 0x000fe200078e00ff */
[----:B------:R-:W-:Y:S01]  /*3760*/  LOP3.LUT R5, R5, R8, RZ, 0xfc, !PT ;  /* 0x0000000805057212 */ /* 0x000fe200078efcff */
[----:B------:R-:W-:Y:S01]  /*3770*/  LDS.128 R32, [R6.X4+0x1100] ;  /* 0x0011000006207984 */ /* 0x000fe20000004c00 */
[----:B------:R-:W-:Y:S02]  /*3780*/  LOP3.LUT R7, R7, R9, RZ, 0xfc, !PT ;  /* 0x0000000907077212 */ /* 0x000fe400078efcff */
[----:B------:R-:W-:-:S02]  /*3790*/  IADD3 R4, P3, R10, R5, RZ ;  /* 0x000000050a047210 */ /* 0x000fc40007f7e0ff */
[----:B------:R-:W-:-:S03]  /*37a0*/  LOP3.LUT R13, R13, R8, RZ, 0xfc, !PT ;  /* 0x000000080d0d7212 */ /* 0x000fc600078efcff */
[----:B------:R-:W-:Y:S01]  /*37b0*/  IMAD.X R5, R11, 0x1, R7, P3 ;  /* 0x000000010b057824 */ /* 0x000fe200018e0607 */
[----:B------:R-:W-:Y:S02]  /*37c0*/  SHF.L.U64.HI R7, R53, 0xc, R0 ;  /* 0x0000000c35077819 */ /* 0x000fe40000010200 */
[----:B------:R-:W-:Y:S02]  /*37d0*/  IADD3 R12, P3, R10, R13, RZ ;  /* 0x0000000d0a0c7210 */ /* 0x000fe40007f7e0ff */
[----:B------:R-:W-:-:S05]  /*37e0*/  LOP3.LUT R7, R7, R9, RZ, 0xfc, !PT ;  /* 0x0000000907077212 */ /* 0x000fca00078efcff */
[----:B------:R-:W-:Y:S01]  /*37f0*/  IMAD.X R13, R11, 0x1, R7, P3 ;  /* 0x000000010b0d7824 */ /* 0x000fe200018e0607 */
[----:B------:R-:W-:Y:S02]  /*3800*/  SHF.L.U64.HI R7, R21, 0xc, R0 ;  /* 0x0000000c15077819 */ /* 0x000fe40000010200 */
[----:B------:R-:W-:Y:S02]  /*3810*/  IADD3 R14, P3, R10, R15, RZ ;  /* 0x0000000f0a0e7210 */ /* 0x000fe40007f7e0ff */
[----:B------:R-:W-:Y:S02]  /*3820*/  LOP3.LUT R7, R7, R9, RZ, 0xfc, !PT ;  /* 0x0000000907077212 */ /* 0x000fe400078efcff */
[----:B------:R-:W-:-:S03]  /*3830*/  LOP3.LUT R17, R17, R8, RZ, 0xfc, !PT ;  /* 0x0000000811117212 */ /* 0x000fc600078efcff */
[----:B------:R-:W-:Y:S01]  /*3840*/  IMAD.X R15, R11, 0x1, R7, P3 ;  /* 0x000000010b0f7824 */ /* 0x000fe200018e0607 */
[----:B------:R-:W-:Y:S02]  /*3850*/  SHF.L.U64.HI R7, R23, 0xc, R0 ;  /* 0x0000000c17077819 */ /* 0x000fe40000010200 */
[----:B------:R-:W-:Y:S02]  /*3860*/  IADD3 R16, P3, R10, R17, RZ ;  /* 0x000000110a107210 */ /* 0x000fe40007f7e0ff */
[----:B------:R-:W-:-:S05]  /*3870*/  LOP3.LUT R7, R7, R9, RZ, 0xfc, !PT ;  /* 0x0000000907077212 */ /* 0x000fca00078efcff */
[----:B------:R-:W-:Y:S01]  /*3880*/  IMAD.X R17, R11, 0x1, R7, P3 ;  /* 0x000000010b117824 */ /* 0x000fe200018e0607 */
[----:B------:R-:W-:Y:S02]  /*3890*/  ISETP.NE.AND P3, PT, R20, RZ, PT ;  /* 0x000000ff1400720c */ /* 0x000fe40003f65270 */
[----:B------:R-:W1:Y:S01]  /*38a0*/  LDS.128 R20, [R6.X4+0x440] ;  /* 0x0004400006147984 */ /* 0x000e620000004c00 */
[C---:B------:R-:W-:Y:S01]  /*38b0*/  IMAD.SHL.U32 R19, R55.reuse, 0x1000, RZ ;  /* 0x0000100037137824 */ /* 0x040fe200078e00ff */
[----:B------:R-:W-:-:S04]  /*38c0*/  SHF.L.U64.HI R7, R55, 0xc, R0 ;  /* 0x0000000c37077819 */ /* 0x000fc80000010200 */
[----:B------:R-:W-:Y:S02]  /*38d0*/  LOP3.LUT R19, R19, R8, RZ, 0xfc, !PT ;  /* 0x0000000813137212 */ /* 0x000fe400078efcff */
[----:B------:R-:W-:-:S03]  /*38e0*/  LOP3.LUT R7, R7, R9, RZ, 0xfc, !PT ;  /* 0x0000000907077212 */ /* 0x000fc600078efcff */
[----:B-1----:R1:W-:Y:S01]  /*38f0*/  @P3 STG.E.128 [R2.64], R20 ;  /* 0x0000001402003986 */ /* 0x0023e2000c101d04 */
[----:B------:R-:W-:-:S03]  /*3900*/  IADD3 R18, P3, R10, R19, RZ ;  /* 0x000000130a127210 */ /* 0x000fc60007f7e0ff */
[----:B------:R1:W-:Y:S02]  /*3910*/  @P4 STG.E.128 [R4.64], R24 ;  /* 0x0000001804004986 */ /* 0x0003e4000c101d04 */
[----:B------:R-:W-:Y:S02]  /*3920*/  IMAD.X R19, R11, 0x1, R7, P3 ;  /* 0x000000010b137824 */ /* 0x000fe400018e0607 */
[----:B------:R1:W-:Y:S04]  /*3930*/  @P5 STG.E.128 [R12.64], R28 ;  /* 0x0000001c0c005986 */ /* 0x0003e8000c101d04 */
[----:B------:R1:W-:Y:S04]  /*3940*/  @P1 STG.E.128 [R14.64], R32 ;  /* 0x000000200e001986 */ /* 0x0003e8000c101d04 */
[----:B------:R1:W-:Y:S04]  /*3950*/  @P6 STG.E.128 [R16.64], R36 ;  /* 0x0000002410006986 */ /* 0x0003e8000c101d04 */
[----:B------:R1:W-:Y:S01]  /*3960*/  @P2 STG.E.128 [R18.64], R40 ;  /* 0x0000002812002986 */ /* 0x0003e2000c101d04 */
[----:B------:R-:W-:Y:S05]  /*3970*/  @!P0 EXIT ;  /* 0x000000000000894d */ /* 0x000fea0003800000 */
[----:B-1----:R-:W1:Y:S01]  /*3980*/  LDS.128 R4, [R6.X4+0x1dc0] ;  /* 0x001dc00006047984 */ /* 0x002e620000004c00 */
[C---:B------:R-:W-:Y:S01]  /*3990*/  IMAD.SHL.U32 R3, R45.reuse, 0x1000, RZ ;  /* 0x000010002d037824 */ /* 0x040fe200078e00ff */
[----:B------:R-:W-:-:S04]  /*39a0*/  SHF.L.U64.HI R13, R45, 0xc, R0 ;  /* 0x0000000c2d0d7819 */ /* 0x000fc80000010200 */
[----:B------:R-:W-:Y:S02]  /*39b0*/  LOP3.LUT R3, R3, R8, RZ, 0xfc, !PT ;  /* 0x0000000803037212 */ /* 0x000fe400078efcff */
[----:B------:R-:W-:Y:S02]  /*39c0*/  LOP3.LUT R9, R13, R9, RZ, 0xfc, !PT ;  /* 0x000000090d097212 */ /* 0x000fe400078efcff */
[----:B------:R-:W-:-:S05]  /*39d0*/  IADD3 R2, P0, R10, R3, RZ ;  /* 0x000000030a027210 */ /* 0x000fca0007f1e0ff */
[----:B------:R-:W-:-:S05]  /*39e0*/  IMAD.X R3, R11, 0x1, R9, P0 ;  /* 0x000000010b037824 */ /* 0x000fca00000e0609 */
[----:B-1----:R-:W-:Y:S01]  /*39f0*/  STG.E.128 [R2.64], R4 ;  /* 0x0000000402007986 */ /* 0x002fe2000c101d04 */
[----:B------:R-:W-:Y:S05]  /*3a00*/  EXIT ;  /* 0x000000000000794d */ /* 0x000fea0003800000 */
.L_x_0:
[----:B------:R-:W-:-:S00]  /*3a10*/  BRA `(.L_x_0) ;  /* 0xfffffff000007947 */ /* 0x000fc0000383ffff */
[----:B------:R-:W-:-:S00]  /*3a20*/  NOP ;  /* 0x0000000000007918 */ /* 0x000fc00000000000 */
        /* <DEDUP_REMOVED lines=13> */
.L_x_1:


//--------------------- .nv.shared.chunk_scaled_dot_kkt_fwd_kernel --------------------------
	.section	.nv.shared.chunk_scaled_dot_kkt_fwd_kernel,"aw",@nobits
	.align	16
